// auto-generated by cutlass_sweep.gemm — config: {"arch": "sm_90", "cluster_m": 1, "cluster_n": 1, "dtype": "bf16", "dtype_b": "e4m3", "layout": "nt", "stages": 0, "tile_k": 128, "tile_m": 128, "tile_n": 128}
#include "cutlass/cutlass.h"
#include "cutlass/gemm/collective/collective_builder.hpp"
#include "cutlass/gemm/device/gemm_universal_adapter.h"
#include "cutlass/gemm/kernel/gemm_universal.hpp"
#include "cutlass/epilogue/collective/collective_builder.hpp"

using ElemA = cutlass::bfloat16_t;
using ElemB = cutlass::float_e4m3_t;
using ElemCD = cutlass::bfloat16_t;
using Acc  = float;
using TileShape    = cute::Shape<cute::_128, cute::_128, cute::_128>;
using ClusterShape = cute::Shape<cute::_1, cute::_1, cute::_1>;

using CollectiveEpilogue = typename cutlass::epilogue::collective::CollectiveBuilder<
    cutlass::arch::Sm90, cutlass::arch::OpClassTensorOp,
    TileShape, ClusterShape,
    cutlass::epilogue::collective::EpilogueTileAuto,
    Acc, Acc,
    ElemCD, cutlass::layout::RowMajor, 128 / cutlass::sizeof_bits<ElemCD>::value,
    ElemCD, cutlass::layout::RowMajor, 128 / cutlass::sizeof_bits<ElemCD>::value,
    cutlass::epilogue::collective::EpilogueScheduleAuto
  >::CollectiveOp;

using CollectiveMainloop = typename cutlass::gemm::collective::CollectiveBuilder<
    cutlass::arch::Sm90, cutlass::arch::OpClassTensorOp,
    ElemA, cutlass::layout::RowMajor, 128 / cutlass::sizeof_bits<ElemA>::value,
    ElemB, cutlass::layout::ColumnMajor, 128 / cutlass::sizeof_bits<ElemB>::value,
    Acc,
    TileShape, ClusterShape,
    cutlass::gemm::collective::StageCountAutoCarveout<static_cast<int>(sizeof(typename CollectiveEpilogue::SharedStorage))>,
    cutlass::gemm::collective::KernelScheduleAuto
  >::CollectiveOp;

using GemmKernel = cutlass::gemm::kernel::GemmUniversal<
    cute::Shape<int,int,int,int>,
    CollectiveMainloop,
    CollectiveEpilogue
>;
using Gemm = cutlass::gemm::device::GemmUniversalAdapter<GemmKernel>;

// Force the device kernel symbol into the cubin without needing a host main.
auto* _anchor = &cutlass::device_kernel<GemmKernel>;


// ===== COMPILED SASS (sm_90a) =====

	.target	sm_90a

	.elftype	@"ET_EXEC"


//--------------------- .note.nv.tkinfo           --------------------------
	.section	.note.nv.tkinfo,"",@"SHT_NOTE"
	.sectionflags	@"SHF_NOTE_NV_TKINFO"
	.tkinfo
        /*0018*/ 	.word	0x00000002
        /*0030*/ 	.string	""
        /*0030*/ 	.string	"ptxas"
        /*0030*/ 	.string	"Cuda compilation tools, release 13.0, V13.0.88"
        /*0030*/ 	.string	"Build cuda_13.0.r13.0/compiler.36424714_0"
        /*0030*/ 	.string	"-arch sm_90a -m 64 "



//--------------------- .note.nv.cuinfo           --------------------------
	.section	.note.nv.cuinfo,"",@"SHT_NOTE"
	.sectionflags	@"SHF_NOTE_NV_CUINFO"
        /*0018*/ 	.short	0x0002
        /*001a*/ 	.short	0x005a
        /*001c*/ 	.short	0x0082
	.zero		2


//--------------------- .nv.info                  --------------------------
	.section	.nv.info,"",@"SHT_CUDA_INFO"
	.align	4


	//----- nvinfo : EIATTR_REGCOUNT
	.align		4
        /*0000*/ 	.byte	0x04, 0x2f
        /*0002*/ 	.short	(.L_16 - .L_15)
	.align		4
.L_15:
        /*0004*/ 	.word	index@(_ZN7cutlass13device_kernelINS_4gemm6kernel13GemmUniversalIN4cute5tupleIJiiiiEEENS1_10collective13CollectiveMmaINS1_49MainloopSm90TmaGmmaRmemAWarpSpecializedMixedInputILi4ENS5_IJNS4_1CILi1EEESB_SB_EEENS1_35KernelTmaWarpSpecializedCooperativeEEENS5_IJNSA_ILi128EEESF_SF_EEENS_10bfloat16_tENS5_IJlSB_lEEENS5_IJNS_12float_e4m3_tEEEESI_NS4_8TiledMMAINS4_8MMA_AtomIJNS4_4SM904GMMA28MMA_64x128x16_F32BF16BF16_RSILNSO_5MajorE0ELSQ_0ELNSO_7ScaleInE1ELSR_1EEEEEENS4_6LayoutINS5_IJNSA_ILi2EEESB_SB_EEENS5_IJSB_NSA_ILi0EEESX_EEEEENS5_IJNS4_10UnderscoreES10_S10_EEEEENS4_13SM90_TMA_LOADENS4_14ComposedLayoutINS4_7SwizzleILi3ELi4ELi3EEENS4_18smem_ptr_flag_bitsILi16EEENSU_INS5_IJNSA_ILi8EEENSA_ILi64EEEEEENS5_IJS1A_SB_EEEEEEEvNS4_8identityES13_NS14_IS16_NS17_ILi8EEENSU_INS5_IJS19_SF_EEENS5_IJSF_SB_EEEEEEENS4_9Copy_AtomIJNS4_39AutoVectorizingCopyWithAssumedAlignmentILi128EEESJ_EEES1F_EENS_8epilogue10collective6detail29Sm90TmaWarpSpecializedAdapterINS1R_15DefaultEpilogueISH_SI_SI_NS1Q_6thread17LinearCombinationISH_Li1EffLNS1V_9ScaleType4KindE0ELNS_15FloatRoundStyleE2ESH_EENS1_15EpilogueDefaultEEEEEvvEEEEvNT_6ParamsE)
        /*0008*/ 	.word	0x000000a8


	//----- nvinfo : EIATTR_FRAME_SIZE
	.align		4
.L_16:
        /*000c*/ 	.byte	0x04, 0x11
        /*000e*/ 	.short	(.L_18 - .L_17)
	.align		4
.L_17:
        /*0010*/ 	.word	index@(_ZN7cutlass13device_kernelINS_4gemm6kernel13GemmUniversalIN4cute5tupleIJiiiiEEENS1_10collective13CollectiveMmaINS1_49MainloopSm90TmaGmmaRmemAWarpSpecializedMixedInputILi4ENS5_IJNS4_1CILi1EEESB_SB_EEENS1_35KernelTmaWarpSpecializedCooperativeEEENS5_IJNSA_ILi128EEESF_SF_EEENS_10bfloat16_tENS5_IJlSB_lEEENS5_IJNS_12float_e4m3_tEEEESI_NS4_8TiledMMAINS4_8MMA_AtomIJNS4_4SM904GMMA28MMA_64x128x16_F32BF16BF16_RSILNSO_5MajorE0ELSQ_0ELNSO_7ScaleInE1ELSR_1EEEEEENS4_6LayoutINS5_IJNSA_ILi2EEESB_SB_EEENS5_IJSB_NSA_ILi0EEESX_EEEEENS5_IJNS4_10UnderscoreES10_S10_EEEEENS4_13SM90_TMA_LOADENS4_14ComposedLayoutINS4_7SwizzleILi3ELi4ELi3EEENS4_18smem_ptr_flag_bitsILi16EEENSU_INS5_IJNSA_ILi8EEENSA_ILi64EEEEEENS5_IJS1A_SB_EEEEEEEvNS4_8identityES13_NS14_IS16_NS17_ILi8EEENSU_INS5_IJS19_SF_EEENS5_IJSF_SB_EEEEEEENS4_9Copy_AtomIJNS4_39AutoVectorizingCopyWithAssumedAlignmentILi128EEESJ_EEES1F_EENS_8epilogue10collective6detail29Sm90TmaWarpSpecializedAdapterINS1R_15DefaultEpilogueISH_SI_SI_NS1Q_6thread17LinearCombinationISH_Li1EffLNS1V_9ScaleType4KindE0ELNS_15FloatRoundStyleE2ESH_EENS1_15EpilogueDefaultEEEEEvvEEEEvNT_6ParamsE)
        /*0014*/ 	.word	0x00000000


	//----- nvinfo : EIATTR_MIN_STACK_SIZE
	.align		4
.L_18:
        /*0018*/ 	.byte	0x04, 0x12
        /*001a*/ 	.short	(.L_20 - .L_19)
	.align		4
.L_19:
        /*001c*/ 	.word	index@(_ZN7cutlass13device_kernelINS_4gemm6kernel13GemmUniversalIN4cute5tupleIJiiiiEEENS1_10collective13CollectiveMmaINS1_49MainloopSm90TmaGmmaRmemAWarpSpecializedMixedInputILi4ENS5_IJNS4_1CILi1EEESB_SB_EEENS1_35KernelTmaWarpSpecializedCooperativeEEENS5_IJNSA_ILi128EEESF_SF_EEENS_10bfloat16_tENS5_IJlSB_lEEENS5_IJNS_12float_e4m3_tEEEESI_NS4_8TiledMMAINS4_8MMA_AtomIJNS4_4SM904GMMA28MMA_64x128x16_F32BF16BF16_RSILNSO_5MajorE0ELSQ_0ELNSO_7ScaleInE1ELSR_1EEEEEENS4_6LayoutINS5_IJNSA_ILi2EEESB_SB_EEENS5_IJSB_NSA_ILi0EEESX_EEEEENS5_IJNS4_10UnderscoreES10_S10_EEEEENS4_13SM90_TMA_LOADENS4_14ComposedLayoutINS4_7SwizzleILi3ELi4ELi3EEENS4_18smem_ptr_flag_bitsILi16EEENSU_INS5_IJNSA_ILi8EEENSA_ILi64EEEEEENS5_IJS1A_SB_EEEEEEEvNS4_8identityES13_NS14_IS16_NS17_ILi8EEENSU_INS5_IJS19_SF_EEENS5_IJSF_SB_EEEEEEENS4_9Copy_AtomIJNS4_39AutoVectorizingCopyWithAssumedAlignmentILi128EEESJ_EEES1F_EENS_8epilogue10collective6detail29Sm90TmaWarpSpecializedAdapterINS1R_15DefaultEpilogueISH_SI_SI_NS1Q_6thread17LinearCombinationISH_Li1EffLNS1V_9ScaleType4KindE0ELNS_15FloatRoundStyleE2ESH_EENS1_15EpilogueDefaultEEEEEvvEEEEvNT_6ParamsE)
        /*0020*/ 	.word	0x00000000
.L_20:


//--------------------- .nv.compat                --------------------------
	.section	.nv.compat,"",@"SHT_CUDA_COMPAT_INFO"
	.align	4
        /*0000*/ 	.byte	0x02, 0x09, 0x01, 0x00, 0x02, 0x02, 0x04, 0x00, 0x02, 0x05, 0x05, 0x00, 0x03, 0x07, 0x01, 0x01
        /*0010*/ 	.byte	0x02, 0x03, 0x01, 0x00, 0x02, 0x06, 0x01, 0x00, 0x04, 0x0b, 0x08, 0x00, 0x00, 0x00, 0x00, 0x00
        /*0020*/ 	.byte	0x00, 0x00, 0x00, 0x00


//--------------------- .nv.info._ZN7cutlass13device_kernelINS_4gemm6kernel13GemmUniversalIN4cute5tupleIJiiiiEEENS1_10collective13CollectiveMmaINS1_49MainloopSm90TmaGmmaRmemAWarpSpecializedMixedInputILi4ENS5_IJNS4_1CILi1EEESB_SB_EEENS1_35KernelTmaWarpSpecializedCooperativeEEENS5_IJNSA_ILi128EEESF_SF_EEENS_10bfloat16_tENS5_IJlSB_lEEENS5_IJNS_12float_e4m3_tEEEESI_NS4_8TiledMMAINS4_8MMA_AtomIJNS4_4SM904GMMA28MMA_64x128x16_F32BF16BF16_RSILNSO_5MajorE0ELSQ_0ELNSO_7ScaleInE1ELSR_1EEEEEENS4_6LayoutINS5_IJNSA_ILi2EEESB_SB_EEENS5_IJSB_NSA_ILi0EEESX_EEEEENS5_IJNS4_10UnderscoreES10_S10_EEEEENS4_13SM90_TMA_LOADENS4_14ComposedLayoutINS4_7SwizzleILi3ELi4ELi3EEENS4_18smem_ptr_flag_bitsILi16EEENSU_INS5_IJNSA_ILi8EEENSA_ILi64EEEEEENS5_IJS1A_SB_EEEEEEEvNS4_8identityES13_NS14_IS16_NS17_ILi8EEENSU_INS5_IJS19_SF_EEENS5_IJSF_SB_EEEEEEENS4_9Copy_AtomIJNS4_39AutoVectorizingCopyWithAssumedAlignmentILi128EEESJ_EEES1F_EENS_8epilogue10collective6detail29Sm90TmaWarpSpecializedAdapterINS1R_15DefaultEpilogueISH_SI_SI_NS1Q_6thread17LinearCombinationISH_Li1EffLNS1V_9ScaleType4KindE0ELNS_15FloatRoundStyleE2ESH_EENS1_15EpilogueDefaultEEEEEvvEEEEvNT_6ParamsE --------------------------
	.section	.nv.info._ZN7cutlass13device_kernelINS_4gemm6kernel13GemmUniversalIN4cute5tupleIJiiiiEEENS1_10collective13CollectiveMmaINS1_49MainloopSm90TmaGmmaRmemAWarpSpecializedMixedInputILi4ENS5_IJNS4_1CILi1EEESB_SB_EEENS1_35KernelTmaWarpSpecializedCooperativeEEENS5_IJNSA_ILi128EEESF_SF_EEENS_10bfloat16_tENS5_IJlSB_lEEENS5_IJNS_12float_e4m3_tEEEESI_NS4_8TiledMMAINS4_8MMA_AtomIJNS4_4SM904GMMA28MMA_64x128x16_F32BF16BF16_RSILNSO_5MajorE0ELSQ_0ELNSO_7ScaleInE1ELSR_1EEEEEENS4_6LayoutINS5_IJNSA_ILi2EEESB_SB_EEENS5_IJSB_NSA_ILi0EEESX_EEEEENS5_IJNS4_10UnderscoreES10_S10_EEEEENS4_13SM90_TMA_LOADENS4_14ComposedLayoutINS4_7SwizzleILi3ELi4ELi3EEENS4_18smem_ptr_flag_bitsILi16EEENSU_INS5_IJNSA_ILi8EEENSA_ILi64EEEEEENS5_IJS1A_SB_EEEEEEEvNS4_8identityES13_NS14_IS16_NS17_ILi8EEENSU_INS5_IJS19_SF_EEENS5_IJSF_SB_EEEEEEENS4_9Copy_AtomIJNS4_39AutoVectorizingCopyWithAssumedAlignmentILi128EEESJ_EEES1F_EENS_8epilogue10collective6detail29Sm90TmaWarpSpecializedAdapterINS1R_15DefaultEpilogueISH_SI_SI_NS1Q_6thread17LinearCombinationISH_Li1EffLNS1V_9ScaleType4KindE0ELNS_15FloatRoundStyleE2ESH_EENS1_15EpilogueDefaultEEEEEvvEEEEvNT_6ParamsE,"",@"SHT_CUDA_INFO"
	.sectionflags	@""
	.align	4


	//----- nvinfo : EIATTR_CUDA_API_VERSION
	.align		4
        /*0000*/ 	.byte	0x04, 0x37
        /*0002*/ 	.short	(.L_22 - .L_21)
.L_21:
        /*0004*/ 	.word	0x00000082


	//----- nvinfo : EIATTR_KPARAM_INFO
	.align		4
.L_22:
        /*0008*/ 	.byte	0x04, 0x17
        /*000a*/ 	.short	(.L_24 - .L_23)
.L_23:
        /*000c*/ 	.word	0x00000000
        /*0010*/ 	.short	0x0000
        /*0012*/ 	.short	0x0070
        /*0014*/ 	.byte	0x00, 0xf0, 0x01, 0x18


	//----- nvinfo : EIATTR_SPARSE_MMA_MASK
	.align		4
.L_24:
        /*0018*/ 	.byte	0x03, 0x50
        /*001a*/ 	.short	0x0000


	//----- nvinfo : EIATTR_MAXREG_COUNT
	.align		4
        /*001c*/ 	.byte	0x03, 0x1b
        /*001e*/ 	.short	0x00a8


	//----- nvinfo : EIATTR_NUM_BARRIERS
	.align		4
        /*0020*/ 	.byte	0x02, 0x4c
        /*0022*/ 	.byte	0x01
	.zero		1


	//----- nvinfo : EIATTR_EXTERNS
	.align		4
        /*0024*/ 	.byte	0x04, 0x0f
        /*0026*/ 	.short	(.L_26 - .L_25)


	//   ....[0]....
	.align		4
.L_25:
        /*0028*/ 	.word	index@(__assertfail)


	//----- nvinfo : EIATTR_MERCURY_ISA_VERSION
	.align		4
.L_26:
        /*002c*/ 	.byte	0x03, 0x5f
        /*002e*/ 	.short	0x0101


	//----- nvinfo : EIATTR_INT_WARP_WIDE_INSTR_OFFSETS
	.align		4
        /*0030*/ 	.byte	0x04, 0x31
        /*0032*/ 	.short	(.L_28 - .L_27)


	//   ....[0]....
.L_27:
        /*0034*/ 	.word	0x000003c0


	//   ....[1]....
        /*0038*/ 	.word	0x000003d0


	//   ....[2]....
        /*003c*/ 	.word	0x000004c0


	//----- nvinfo : EIATTR_COOP_GROUP_MASK_REGIDS
	.align		4
.L_28:
        /*0040*/ 	.byte	0x04, 0x29
        /*0042*/ 	.short	(.L_30 - .L_29)


	//   ....[0]....
.L_29:
        /*0044*/ 	.word	0xffffffff


	//   ....[1]....
        /*0048*/ 	.word	0xffffffff


	//   ....[2]....
        /*004c*/ 	.word	0xffffffff


	//   ....[3]....
        /*0050*/ 	.word	0xffffffff


	//   ....[4]....
        /*0054*/ 	.word	0x0500000f


	//----- nvinfo : EIATTR_COOP_GROUP_INSTR_OFFSETS
	.align		4
.L_30:
        /*0058*/ 	.byte	0x04, 0x28
        /*005a*/ 	.short	(.L_32 - .L_31)


	//   ....[0]....
.L_31:
        /*005c*/ 	.word	0x00000060


	//   ....[1]....
        /*0060*/ 	.word	0x00000070


	//   ....[2]....
        /*0064*/ 	.word	0x00000130


	//   ....[3]....
        /*0068*/ 	.word	0x000002c0


	//   ....[4]....
        /*006c*/ 	.word	0x0000a9a0


	//----- nvinfo : EIATTR_REG_RECONFIG
	.align		4
.L_32:
        /*0070*/ 	.byte	0x01, 0x54
	.zero		2


	//----- nvinfo : EIATTR_SYSCALL_OFFSETS
	.align		4
        /*0074*/ 	.byte	0x04, 0x46
        /*0076*/ 	.short	(.L_34 - .L_33)


	//   ....[0]....
.L_33:
        /*0078*/ 	.word	0x00001420


	//   ....[1]....
        /*007c*/ 	.word	0x00009970


	//   ....[2]....
        /*0080*/ 	.word	0x00009aa0


	//----- nvinfo : EIATTR_MBARRIER_INSTR_OFFSETS
	.align		4
.L_34:
        /*0084*/ 	.byte	0x04, 0x39
        /*0086*/ 	.short	(.L_36 - .L_35)


	//   ....[0]....
.L_35:
        /*0088*/ 	.word	0x00000230
        /*008c*/ 	.word	0x000000ff
        /*0090*/ 	.word	0x00000000
        /*0094*/ 	.short	0x0100
        /*0096*/ 	.byte	0x08
	.zero		1


	//   ....[1]....
        /*0098*/ 	.word	0x00000240
        /*009c*/ 	.word	0x000000ff
        /*00a0*/ 	.word	0x00000020
        /*00a4*/ 	.short	0x0100
        /*00a6*/ 	.byte	0x08
	.zero		1


	//   ....[2]....
        /*00a8*/ 	.word	0x00000250
        /*00ac*/ 	.word	0x000000ff
        /*00b0*/ 	.word	0x00000008
        /*00b4*/ 	.short	0x0100
        /*00b6*/ 	.byte	0x08
	.zero		1


	//   ....[3]....
        /*00b8*/ 	.word	0x00000260
        /*00bc*/ 	.word	0x000000ff
        /*00c0*/ 	.word	0x00000028
        /*00c4*/ 	.short	0x0100
        /*00c6*/ 	.byte	0x08
	.zero		1


	//   ....[4]....
        /*00c8*/ 	.word	0x00000270
        /*00cc*/ 	.word	0x000000ff
        /*00d0*/ 	.word	0x00000010
        /*00d4*/ 	.short	0x0100
        /*00d6*/ 	.byte	0x08
	.zero		1


	//   ....[5]....
        /*00d8*/ 	.word	0x00000280
        /*00dc*/ 	.word	0x000000ff
        /*00e0*/ 	.word	0x00000030
        /*00e4*/ 	.short	0x0100
        /*00e6*/ 	.byte	0x08
	.zero		1


	//   ....[6]....
        /*00e8*/ 	.word	0x00000290
        /*00ec*/ 	.word	0x000000ff
        /*00f0*/ 	.word	0x00000018
        /*00f4*/ 	.short	0x0100
        /*00f6*/ 	.byte	0x08
	.zero		1


	//   ....[7]....
        /*00f8*/ 	.word	0x000002a0
        /*00fc*/ 	.word	0x000000ff
        /*0100*/ 	.word	0x00000038
        /*0104*/ 	.short	0x0100
        /*0106*/ 	.byte	0x08
	.zero		1


	//   ....[8]....
        /*0108*/ 	.word	0x00000540
        /*010c*/ 	.word	0x000000ff
        /*0110*/ 	.word	0x00000050
        /*0114*/ 	.short	0x0100
        /*0116*/ 	.byte	0x08
	.zero		1


	//   ....[9]....
        /*0118*/ 	.word	0x000005c0
        /*011c*/ 	.word	0x000000ff
        /*0120*/ 	.word	0x00000058
        /*0124*/ 	.short	0x0100
        /*0126*/ 	.byte	0x08
	.zero		1


	//   ....[10]....
        /*0128*/ 	.word	0x000014c0
        /*012c*/ 	.word	0x00000003
        /*0130*/ 	.word	0x00000000
        /*0134*/ 	.short	0x010a
        /*0136*/ 	.byte	0x3f
	.zero		1


	//   ....[11]....
        /*0138*/ 	.word	0x00001500
        /*013c*/ 	.word	0x00000003
        /*0140*/ 	.word	0x00000000
        /*0144*/ 	.short	0x010a
        /*0146*/ 	.byte	0x3f
	.zero		1


	//   ....[12]....
        /*0148*/ 	.word	0x00001620
        /*014c*/ 	.word	0x00000008
        /*0150*/ 	.word	0x00000000
        /*0154*/ 	.short	0x010a
        /*0156*/ 	.byte	0x3f
	.zero		1


	//   ....[13]....
        /*0158*/ 	.word	0x00002560
        /*015c*/ 	.word	0x00000006
        /*0160*/ 	.word	0x00000000
        /*0164*/ 	.short	0x010a
        /*0166*/ 	.byte	0x3f
	.zero		1


	//   ....[14]....
        /*0168*/ 	.word	0x00002af0
        /*016c*/ 	.word	0x00000006
        /*0170*/ 	.word	0x00000000
        /*0174*/ 	.short	0x010a
        /*0176*/ 	.byte	0x3f
	.zero		1


	//   ....[15]....
        /*0178*/ 	.word	0x000036d0
        /*017c*/ 	.word	0x00000008
        /*0180*/ 	.word	0x00000000
        /*0184*/ 	.short	0x0101
        /*0186*/ 	.byte	0x3f
	.zero		1


	//   ....[16]....
        /*0188*/ 	.word	0x00003770
        /*018c*/ 	.word	0x00000006
        /*0190*/ 	.word	0x00000000
        /*0194*/ 	.short	0x010a
        /*0196*/ 	.byte	0x3f
	.zero		1


	//   ....[17]....
        /*0198*/ 	.word	0x000047f0
        /*019c*/ 	.word	0x00000000
        /*01a0*/ 	.word	0x00000000
        /*01a4*/ 	.short	0x0101
        /*01a6*/ 	.byte	0x3f
	.zero		1


	//   ....[18]....
        /*01a8*/ 	.word	0x000048d0
        /*01ac*/ 	.word	0x000000ff
        /*01b0*/ 	.word	0x00000000
        /*01b4*/ 	.short	0x0101
        /*01b6*/ 	.byte	0x04
	.zero		1


	//   ....[19]....
        /*01b8*/ 	.word	0x00009b90
        /*01bc*/ 	.word	0x00000008
        /*01c0*/ 	.word	0x00000020
        /*01c4*/ 	.short	0x010a
        /*01c6*/ 	.byte	0x3f
	.zero		1


	//   ....[20]....
        /*01c8*/ 	.word	0x0000a010
        /*01cc*/ 	.word	0x00000013
        /*01d0*/ 	.word	0x00000058
        /*01d4*/ 	.short	0x0101
        /*01d6*/ 	.byte	0x3f
	.zero		1


	//   ....[21]....
        /*01d8*/ 	.word	0x0000a750
        /*01dc*/ 	.word	0x00000005
        /*01e0*/ 	.word	0x00000000
        /*01e4*/ 	.short	0x010a
        /*01e6*/ 	.byte	0x3f
	.zero		1


	//   ....[22]....
        /*01e8*/ 	.word	0x0000a7d0
        /*01ec*/ 	.word	0x00000007
        /*01f0*/ 	.word	0x00000000
        /*01f4*/ 	.short	0x010a
        /*01f6*/ 	.byte	0x3f
	.zero		1


	//   ....[23]....
        /*01f8*/ 	.word	0x0000a860
        /*01fc*/ 	.word	0x00000006
        /*0200*/ 	.word	0x00000000
        /*0204*/ 	.short	0x010a
        /*0206*/ 	.byte	0x3f
	.zero		1


	//   ....[24]....
        /*0208*/ 	.word	0x0000a8f0
        /*020c*/ 	.word	0x00000003
        /*0210*/ 	.word	0x00000000
        /*0214*/ 	.short	0x010a
        /*0216*/ 	.byte	0x3f
	.zero		1


	//   ....[25]....
        /*0218*/ 	.word	0x0000a9d0
        /*021c*/ 	.word	0x00000003
        /*0220*/ 	.word	0x00000000
        /*0224*/ 	.short	0x010a
        /*0226*/ 	.byte	0x3f
	.zero		1


	//   ....[26]....
        /*0228*/ 	.word	0x0000aa20
        /*022c*/ 	.word	0x00000006
        /*0230*/ 	.word	0x00000000
        /*0234*/ 	.short	0x010a
        /*0236*/ 	.byte	0x3f
	.zero		1


	//   ....[27]....
        /*0238*/ 	.word	0x0000aa70
        /*023c*/ 	.word	0x00000006
        /*0240*/ 	.word	0x00000000
        /*0244*/ 	.short	0x010a
        /*0246*/ 	.byte	0x3f
	.zero		1


	//   ....[28]....
        /*0248*/ 	.word	0x0000aac0
        /*024c*/ 	.word	0x00000008
        /*0250*/ 	.word	0x00000020
        /*0254*/ 	.short	0x010a
        /*0256*/ 	.byte	0x3f
	.zero		1


	//   ....[29]....
        /*0258*/ 	.word	0x0000ac10
        /*025c*/ 	.word	0x00000005
        /*0260*/ 	.word	0x00000000
        /*0264*/ 	.short	0x010a
        /*0266*/ 	.byte	0x3f
	.zero		1


	//   ....[30]....
        /*0268*/ 	.word	0x0000ac60
        /*026c*/ 	.word	0x00000007
        /*0270*/ 	.word	0x00000000
        /*0274*/ 	.short	0x010a
        /*0276*/ 	.byte	0x3f
	.zero		1


	//   ....[31]....
        /*0278*/ 	.word	0x0000acb0
        /*027c*/ 	.word	0x00000006
        /*0280*/ 	.word	0x00000000
        /*0284*/ 	.short	0x010a
        /*0286*/ 	.byte	0x3f
	.zero		1


	//----- nvinfo : EIATTR_NUM_MBARRIERS
	.align		4
.L_36:
        /*0288*/ 	.byte	0x03, 0x38
        /*028a*/ 	.short	0x000a


	//----- nvinfo : EIATTR_EXIT_INSTR_OFFSETS
	.align		4
        /*028c*/ 	.byte	0x04, 0x1c
        /*028e*/ 	.short	(.L_38 - .L_37)


	//   ....[0]....
.L_37:
        /*0290*/ 	.word	0x00000660


	//   ....[1]....
        /*0294*/ 	.word	0x00000f30


	//   ....[2]....
        /*0298*/ 	.word	0x00009020


	//   ....[3]....
        /*029c*/ 	.word	0x00009640


	//   ....[4]....
        /*02a0*/ 	.word	0x0000a940


	//----- nvinfo : EIATTR_MAX_THREADS
	.align		4
.L_38:
        /*02a4*/ 	.byte	0x04, 0x05
        /*02a6*/ 	.short	(.L_40 - .L_39)
.L_39:
        /*02a8*/ 	.word	0x00000180
        /*02ac*/ 	.word	0x00000001
        /*02b0*/ 	.word	0x00000001


	//----- nvinfo : EIATTR_CRS_STACK_SIZE
	.align		4
.L_40:
        /*02b4*/ 	.byte	0x04, 0x1e
        /*02b6*/ 	.short	(.L_42 - .L_41)
.L_41:
        /*02b8*/ 	.word	0x00000000


	//----- nvinfo : EIATTR_CBANK_PARAM_SIZE
	.align		4
.L_42:
        /*02bc*/ 	.byte	0x03, 0x19
        /*02be*/ 	.short	0x0670


	//----- nvinfo : EIATTR_PARAM_CBANK
	.align		4
        /*02c0*/ 	.byte	0x04, 0x0a
        /*02c2*/ 	.short	(.L_44 - .L_43)
	.align		4
.L_43:
        /*02c4*/ 	.word	index@(.nv.constant0._ZN7cutlass13device_kernelINS_4gemm6kernel13GemmUniversalIN4cute5tupleIJiiiiEEENS1_10collective13CollectiveMmaINS1_49MainloopSm90TmaGmmaRmemAWarpSpecializedMixedInputILi4ENS5_IJNS4_1CILi1EEESB_SB_EEENS1_35KernelTmaWarpSpecializedCooperativeEEENS5_IJNSA_ILi128EEESF_SF_EEENS_10bfloat16_tENS5_IJlSB_lEEENS5_IJNS_12float_e4m3_tEEEESI_NS4_8TiledMMAINS4_8MMA_AtomIJNS4_4SM904GMMA28MMA_64x128x16_F32BF16BF16_RSILNSO_5MajorE0ELSQ_0ELNSO_7ScaleInE1ELSR_1EEEEEENS4_6LayoutINS5_IJNSA_ILi2EEESB_SB_EEENS5_IJSB_NSA_ILi0EEESX_EEEEENS5_IJNS4_10UnderscoreES10_S10_EEEEENS4_13SM90_TMA_LOADENS4_14ComposedLayoutINS4_7SwizzleILi3ELi4ELi3EEENS4_18smem_ptr_flag_bitsILi16EEENSU_INS5_IJNSA_ILi8EEENSA_ILi64EEEEEENS5_IJS1A_SB_EEEEEEEvNS4_8identityES13_NS14_IS16_NS17_ILi8EEENSU_INS5_IJS19_SF_EEENS5_IJSF_SB_EEEEEEENS4_9Copy_AtomIJNS4_39AutoVectorizingCopyWithAssumedAlignmentILi128EEESJ_EEES1F_EENS_8epilogue10collective6detail29Sm90TmaWarpSpecializedAdapterINS1R_15DefaultEpilogueISH_SI_SI_NS1Q_6thread17LinearCombinationISH_Li1EffLNS1V_9ScaleType4KindE0ELNS_15FloatRoundStyleE2ESH_EENS1_15EpilogueDefaultEEEEEvvEEEEvNT_6ParamsE)
        /*02c8*/ 	.short	0x0210
        /*02ca*/ 	.short	0x0670


	//----- nvinfo : EIATTR_SW_WAR
	.align		4
.L_44:
        /*02cc*/ 	.byte	0x04, 0x36
        /*02ce*/ 	.short	(.L_46 - .L_45)
.L_45:
        /*02d0*/ 	.word	0x00000008
.L_46:


//--------------------- .nv.callgraph             --------------------------
	.section	.nv.callgraph,"",@"SHT_CUDA_CALLGRAPH"
	.align	4
	.sectionentsize	8
	.align		4
        /*0000*/ 	.word	0x00000000
	.align		4
        /*0004*/ 	.word	0xffffffff
	.align		4
        /*0008*/ 	.word	index@(_ZN7cutlass13device_kernelINS_4gemm6kernel13GemmUniversalIN4cute5tupleIJiiiiEEENS1_10collective13CollectiveMmaINS1_49MainloopSm90TmaGmmaRmemAWarpSpecializedMixedInputILi4ENS5_IJNS4_1CILi1EEESB_SB_EEENS1_35KernelTmaWarpSpecializedCooperativeEEENS5_IJNSA_ILi128EEESF_SF_EEENS_10bfloat16_tENS5_IJlSB_lEEENS5_IJNS_12float_e4m3_tEEEESI_NS4_8TiledMMAINS4_8MMA_AtomIJNS4_4SM904GMMA28MMA_64x128x16_F32BF16BF16_RSILNSO_5MajorE0ELSQ_0ELNSO_7ScaleInE1ELSR_1EEEEEENS4_6LayoutINS5_IJNSA_ILi2EEESB_SB_EEENS5_IJSB_NSA_ILi0EEESX_EEEEENS5_IJNS4_10UnderscoreES10_S10_EEEEENS4_13SM90_TMA_LOADENS4_14ComposedLayoutINS4_7SwizzleILi3ELi4ELi3EEENS4_18smem_ptr_flag_bitsILi16EEENSU_INS5_IJNSA_ILi8EEENSA_ILi64EEEEEENS5_IJS1A_SB_EEEEEEEvNS4_8identityES13_NS14_IS16_NS17_ILi8EEENSU_INS5_IJS19_SF_EEENS5_IJSF_SB_EEEEEEENS4_9Copy_AtomIJNS4_39AutoVectorizingCopyWithAssumedAlignmentILi128EEESJ_EEES1F_EENS_8epilogue10collective6detail29Sm90TmaWarpSpecializedAdapterINS1R_15DefaultEpilogueISH_SI_SI_NS1Q_6thread17LinearCombinationISH_Li1EffLNS1V_9ScaleType4KindE0ELNS_15FloatRoundStyleE2ESH_EENS1_15EpilogueDefaultEEEEEvvEEEEvNT_6ParamsE)
	.align		4
        /*000c*/ 	.word	index@(__assertfail)
	.align		4
        /*0010*/ 	.word	0x00000000
	.align		4
        /*0014*/ 	.word	0xfffffffe
	.align		4
        /*0018*/ 	.word	0x00000000
	.align		4
        /*001c*/ 	.word	0xfffffffd
	.align		4
        /*0020*/ 	.word	0x00000000
	.align		4
        /*0024*/ 	.word	0xfffffffc


//--------------------- .nv.constant4             --------------------------
	.section	.nv.constant4,"a",@progbits
	.align	8
	.align		8
.nv.constant4:
        /*0000*/ 	.dword	__assertfail
	.align		8
        /*0008*/ 	.dword	__unnamed_1
	.align		8
        /*0010*/ 	.dword	__unnamed_2
	.align		8
        /*0018*/ 	.dword	_ZN40_INTERNAL_39459839_4_k_cu_358e3322_186934cuda3std3__45__cpo5beginE
	.align		8
        /*0020*/ 	.dword	_ZN40_INTERNAL_39459839_4_k_cu_358e3322_186934cuda3std3__45__cpo3endE
	.align		8
        /*0028*/ 	.dword	_ZN40_INTERNAL_39459839_4_k_cu_358e3322_186934cuda3std3__45__cpo6cbeginE
	.align		8
        /*0030*/ 	.dword	_ZN40_INTERNAL_39459839_4_k_cu_358e3322_186934cuda3std3__45__cpo4cendE
	.align		8
        /*0038*/ 	.dword	_ZN40_INTERNAL_39459839_4_k_cu_358e3322_186934cuda3std3__442_GLOBAL__N__39459839_4_k_cu_358e3322_186936ignoreE
	.align		8
        /*0040*/ 	.dword	_ZN40_INTERNAL_39459839_4_k_cu_358e3322_186934cuda3std3__419piecewise_constructE
	.align		8
        /*0048*/ 	.dword	_ZN40_INTERNAL_39459839_4_k_cu_358e3322_186934cuda3std3__48in_placeE
	.align		8
        /*0050*/ 	.dword	_ZN40_INTERNAL_39459839_4_k_cu_358e3322_186934cuda3std6ranges3__45__cpo4swapE
	.align		8
        /*0058*/ 	.dword	_ZN40_INTERNAL_39459839_4_k_cu_358e3322_186934cuda3std6ranges3__45__cpo9iter_moveE
	.align		8
        /*0060*/ 	.dword	_ZN40_INTERNAL_39459839_4_k_cu_358e3322_186934cute7productE
	.align		8
        /*0068*/ 	.dword	_ZN40_INTERNAL_39459839_4_k_cu_358e3322_186934cute1_E
	.align		8
        /*0070*/ 	.dword	$str$24
	.align		8
        /*0078*/ 	.dword	$str$25


//--------------------- .text._ZN7cutlass13device_kernelINS_4gemm6kernel13GemmUniversalIN4cute5tupleIJiiiiEEENS1_10collective13CollectiveMmaINS1_49MainloopSm90TmaGmmaRmemAWarpSpecializedMixedInputILi4ENS5_IJNS4_1CILi1EEESB_SB_EEENS1_35KernelTmaWarpSpecializedCooperativeEEENS5_IJNSA_ILi128EEESF_SF_EEENS_10bfloat16_tENS5_IJlSB_lEEENS5_IJNS_12float_e4m3_tEEEESI_NS4_8TiledMMAINS4_8MMA_AtomIJNS4_4SM904GMMA28MMA_64x128x16_F32BF16BF16_RSILNSO_5MajorE0ELSQ_0ELNSO_7ScaleInE1ELSR_1EEEEEENS4_6LayoutINS5_IJNSA_ILi2EEESB_SB_EEENS5_IJSB_NSA_ILi0EEESX_EEEEENS5_IJNS4_10UnderscoreES10_S10_EEEEENS4_13SM90_TMA_LOADENS4_14ComposedLayoutINS4_7SwizzleILi3ELi4ELi3EEENS4_18smem_ptr_flag_bitsILi16EEENSU_INS5_IJNSA_ILi8EEENSA_ILi64EEEEEENS5_IJS1A_SB_EEEEEEEvNS4_8identityES13_NS14_IS16_NS17_ILi8EEENSU_INS5_IJS19_SF_EEENS5_IJSF_SB_EEEEEEENS4_9Copy_AtomIJNS4_39AutoVectorizingCopyWithAssumedAlignmentILi128EEESJ_EEES1F_EENS_8epilogue10collective6detail29Sm90TmaWarpSpecializedAdapterINS1R_15DefaultEpilogueISH_SI_SI_NS1Q_6thread17LinearCombinationISH_Li1EffLNS1V_9ScaleType4KindE0ELNS_15FloatRoundStyleE2ESH_EENS1_15EpilogueDefaultEEEEEvvEEEEvNT_6ParamsE --------------------------
	.section	.text._ZN7cutlass13device_kernelINS_4gemm6kernel13GemmUniversalIN4cute5tupleIJiiiiEEENS1_10collective13CollectiveMmaINS1_49MainloopSm90TmaGmmaRmemAWarpSpecializedMixedInputILi4ENS5_IJNS4_1CILi1EEESB_SB_EEENS1_35KernelTmaWarpSpecializedCooperativeEEENS5_IJNSA_ILi128EEESF_SF_EEENS_10bfloat16_tENS5_IJlSB_lEEENS5_IJNS_12float_e4m3_tEEEESI_NS4_8TiledMMAINS4_8MMA_AtomIJNS4_4SM904GMMA28MMA_64x128x16_F32BF16BF16_RSILNSO_5MajorE0ELSQ_0ELNSO_7ScaleInE1ELSR_1EEEEEENS4_6LayoutINS5_IJNSA_ILi2EEESB_SB_EEENS5_IJSB_NSA_ILi0EEESX_EEEEENS5_IJNS4_10UnderscoreES10_S10_EEEEENS4_13SM90_TMA_LOADENS4_14ComposedLayoutINS4_7SwizzleILi3ELi4ELi3EEENS4_18smem_ptr_flag_bitsILi16EEENSU_INS5_IJNSA_ILi8EEENSA_ILi64EEEEEENS5_IJS1A_SB_EEEEEEEvNS4_8identityES13_NS14_IS16_NS17_ILi8EEENSU_INS5_IJS19_SF_EEENS5_IJSF_SB_EEEEEEENS4_9Copy_AtomIJNS4_39AutoVectorizingCopyWithAssumedAlignmentILi128EEESJ_EEES1F_EENS_8epilogue10collective6detail29Sm90TmaWarpSpecializedAdapterINS1R_15DefaultEpilogueISH_SI_SI_NS1Q_6thread17LinearCombinationISH_Li1EffLNS1V_9ScaleType4KindE0ELNS_15FloatRoundStyleE2ESH_EENS1_15EpilogueDefaultEEEEEvvEEEEvNT_6ParamsE,"ax",@progbits
	.align	128
.text._ZN7cutlass13device_kernelINS_4gemm6kernel13GemmUniversalIN4cute5tupleIJiiiiEEENS1_10collective13CollectiveMmaINS1_49MainloopSm90TmaGmmaRmemAWarpSpecializedMixedInputILi4ENS5_IJNS4_1CILi1EEESB_SB_EEENS1_35KernelTmaWarpSpecializedCooperativeEEENS5_IJNSA_ILi128EEESF_SF_EEENS_10bfloat16_tENS5_IJlSB_lEEENS5_IJNS_12float_e4m3_tEEEESI_NS4_8TiledMMAINS4_8MMA_AtomIJNS4_4SM904GMMA28MMA_64x128x16_F32BF16BF16_RSILNSO_5MajorE0ELSQ_0ELNSO_7ScaleInE1ELSR_1EEEEEENS4_6LayoutINS5_IJNSA_ILi2EEESB_SB_EEENS5_IJSB_NSA_ILi0EEESX_EEEEENS5_IJNS4_10UnderscoreES10_S10_EEEEENS4_13SM90_TMA_LOADENS4_14ComposedLayoutINS4_7SwizzleILi3ELi4ELi3EEENS4_18smem_ptr_flag_bitsILi16EEENSU_INS5_IJNSA_ILi8EEENSA_ILi64EEEEEENS5_IJS1A_SB_EEEEEEEvNS4_8identityES13_NS14_IS16_NS17_ILi8EEENSU_INS5_IJS19_SF_EEENS5_IJSF_SB_EEEEEEENS4_9Copy_AtomIJNS4_39AutoVectorizingCopyWithAssumedAlignmentILi128EEESJ_EEES1F_EENS_8epilogue10collective6detail29Sm90TmaWarpSpecializedAdapterINS1R_15DefaultEpilogueISH_SI_SI_NS1Q_6thread17LinearCombinationISH_Li1EffLNS1V_9ScaleType4KindE0ELNS_15FloatRoundStyleE2ESH_EENS1_15EpilogueDefaultEEEEEvvEEEEvNT_6ParamsE:
        .type           _ZN7cutlass13device_kernelINS_4gemm6kernel13GemmUniversalIN4cute5tupleIJiiiiEEENS1_10collective13CollectiveMmaINS1_49MainloopSm90TmaGmmaRmemAWarpSpecializedMixedInputILi4ENS5_IJNS4_1CILi1EEESB_SB_EEENS1_35KernelTmaWarpSpecializedCooperativeEEENS5_IJNSA_ILi128EEESF_SF_EEENS_10bfloat16_tENS5_IJlSB_lEEENS5_IJNS_12float_e4m3_tEEEESI_NS4_8TiledMMAINS4_8MMA_AtomIJNS4_4SM904GMMA28MMA_64x128x16_F32BF16BF16_RSILNSO_5MajorE0ELSQ_0ELNSO_7ScaleInE1ELSR_1EEEEEENS4_6LayoutINS5_IJNSA_ILi2EEESB_SB_EEENS5_IJSB_NSA_ILi0EEESX_EEEEENS5_IJNS4_10UnderscoreES10_S10_EEEEENS4_13SM90_TMA_LOADENS4_14ComposedLayoutINS4_7SwizzleILi3ELi4ELi3EEENS4_18smem_ptr_flag_bitsILi16EEENSU_INS5_IJNSA_ILi8EEENSA_ILi64EEEEEENS5_IJS1A_SB_EEEEEEEvNS4_8identityES13_NS14_IS16_NS17_ILi8EEENSU_INS5_IJS19_SF_EEENS5_IJSF_SB_EEEEEEENS4_9Copy_AtomIJNS4_39AutoVectorizingCopyWithAssumedAlignmentILi128EEESJ_EEES1F_EENS_8epilogue10collective6detail29Sm90TmaWarpSpecializedAdapterINS1R_15DefaultEpilogueISH_SI_SI_NS1Q_6thread17LinearCombinationISH_Li1EffLNS1V_9ScaleType4KindE0ELNS_15FloatRoundStyleE2ESH_EENS1_15EpilogueDefaultEEEEEvvEEEEvNT_6ParamsE,@function
        .size           _ZN7cutlass13device_kernelINS_4gemm6kernel13GemmUniversalIN4cute5tupleIJiiiiEEENS1_10collective13CollectiveMmaINS1_49MainloopSm90TmaGmmaRmemAWarpSpecializedMixedInputILi4ENS5_IJNS4_1CILi1EEESB_SB_EEENS1_35KernelTmaWarpSpecializedCooperativeEEENS5_IJNSA_ILi128EEESF_SF_EEENS_10bfloat16_tENS5_IJlSB_lEEENS5_IJNS_12float_e4m3_tEEEESI_NS4_8TiledMMAINS4_8MMA_AtomIJNS4_4SM904GMMA28MMA_64x128x16_F32BF16BF16_RSILNSO_5MajorE0ELSQ_0ELNSO_7ScaleInE1ELSR_1EEEEEENS4_6LayoutINS5_IJNSA_ILi2EEESB_SB_EEENS5_IJSB_NSA_ILi0EEESX_EEEEENS5_IJNS4_10UnderscoreES10_S10_EEEEENS4_13SM90_TMA_LOADENS4_14ComposedLayoutINS4_7SwizzleILi3ELi4ELi3EEENS4_18smem_ptr_flag_bitsILi16EEENSU_INS5_IJNSA_ILi8EEENSA_ILi64EEEEEENS5_IJS1A_SB_EEEEEEEvNS4_8identityES13_NS14_IS16_NS17_ILi8EEENSU_INS5_IJS19_SF_EEENS5_IJSF_SB_EEEEEEENS4_9Copy_AtomIJNS4_39AutoVectorizingCopyWithAssumedAlignmentILi128EEESJ_EEES1F_EENS_8epilogue10collective6detail29Sm90TmaWarpSpecializedAdapterINS1R_15DefaultEpilogueISH_SI_SI_NS1Q_6thread17LinearCombinationISH_Li1EffLNS1V_9ScaleType4KindE0ELNS_15FloatRoundStyleE2ESH_EENS1_15EpilogueDefaultEEEEEvvEEEEvNT_6ParamsE,(.L_x_210 - _ZN7cutlass13device_kernelINS_4gemm6kernel13GemmUniversalIN4cute5tupleIJiiiiEEENS1_10collective13CollectiveMmaINS1_49MainloopSm90TmaGmmaRmemAWarpSpecializedMixedInputILi4ENS5_IJNS4_1CILi1EEESB_SB_EEENS1_35KernelTmaWarpSpecializedCooperativeEEENS5_IJNSA_ILi128EEESF_SF_EEENS_10bfloat16_tENS5_IJlSB_lEEENS5_IJNS_12float_e4m3_tEEEESI_NS4_8TiledMMAINS4_8MMA_AtomIJNS4_4SM904GMMA28MMA_64x128x16_F32BF16BF16_RSILNSO_5MajorE0ELSQ_0ELNSO_7ScaleInE1ELSR_1EEEEEENS4_6LayoutINS5_IJNSA_ILi2EEESB_SB_EEENS5_IJSB_NSA_ILi0EEESX_EEEEENS5_IJNS4_10UnderscoreES10_S10_EEEEENS4_13SM90_TMA_LOADENS4_14ComposedLayoutINS4_7SwizzleILi3ELi4ELi3EEENS4_18smem_ptr_flag_bitsILi16EEENSU_INS5_IJNSA_ILi8EEENSA_ILi64EEEEEENS5_IJS1A_SB_EEEEEEEvNS4_8identityES13_NS14_IS16_NS17_ILi8EEENSU_INS5_IJS19_SF_EEENS5_IJSF_SB_EEEEEEENS4_9Copy_AtomIJNS4_39AutoVectorizingCopyWithAssumedAlignmentILi128EEESJ_EEES1F_EENS_8epilogue10collective6detail29Sm90TmaWarpSpecializedAdapterINS1R_15DefaultEpilogueISH_SI_SI_NS1Q_6thread17LinearCombinationISH_Li1EffLNS1V_9ScaleType4KindE0ELNS_15FloatRoundStyleE2ESH_EENS1_15EpilogueDefaultEEEEEvvEEEEvNT_6ParamsE)
        .other          _ZN7cutlass13device_kernelINS_4gemm6kernel13GemmUniversalIN4cute5tupleIJiiiiEEENS1_10collective13CollectiveMmaINS1_49MainloopSm90TmaGmmaRmemAWarpSpecializedMixedInputILi4ENS5_IJNS4_1CILi1EEESB_SB_EEENS1_35KernelTmaWarpSpecializedCooperativeEEENS5_IJNSA_ILi128EEESF_SF_EEENS_10bfloat16_tENS5_IJlSB_lEEENS5_IJNS_12float_e4m3_tEEEESI_NS4_8TiledMMAINS4_8MMA_AtomIJNS4_4SM904GMMA28MMA_64x128x16_F32BF16BF16_RSILNSO_5MajorE0ELSQ_0ELNSO_7ScaleInE1ELSR_1EEEEEENS4_6LayoutINS5_IJNSA_ILi2EEESB_SB_EEENS5_IJSB_NSA_ILi0EEESX_EEEEENS5_IJNS4_10UnderscoreES10_S10_EEEEENS4_13SM90_TMA_LOADENS4_14ComposedLayoutINS4_7SwizzleILi3ELi4ELi3EEENS4_18smem_ptr_flag_bitsILi16EEENSU_INS5_IJNSA_ILi8EEENSA_ILi64EEEEEENS5_IJS1A_SB_EEEEEEEvNS4_8identityES13_NS14_IS16_NS17_ILi8EEENSU_INS5_IJS19_SF_EEENS5_IJSF_SB_EEEEEEENS4_9Copy_AtomIJNS4_39AutoVectorizingCopyWithAssumedAlignmentILi128EEESJ_EEES1F_EENS_8epilogue10collective6detail29Sm90TmaWarpSpecializedAdapterINS1R_15DefaultEpilogueISH_SI_SI_NS1Q_6thread17LinearCombinationISH_Li1EffLNS1V_9ScaleType4KindE0ELNS_15FloatRoundStyleE2ESH_EENS1_15EpilogueDefaultEEEEEvvEEEEvNT_6ParamsE,@"STO_CUDA_ENTRY STV_DEFAULT"
_ZN7cutlass13device_kernelINS_4gemm6kernel13GemmUniversalIN4cute5tupleIJiiiiEEENS1_10collective13CollectiveMmaINS1_49MainloopSm90TmaGmmaRmemAWarpSpecializedMixedInputILi4ENS5_IJNS4_1CILi1EEESB_SB_EEENS1_35KernelTmaWarpSpecializedCooperativeEEENS5_IJNSA_ILi128EEESF_SF_EEENS_10bfloat16_tENS5_IJlSB_lEEENS5_IJNS_12float_e4m3_tEEEESI_NS4_8TiledMMAINS4_8MMA_AtomIJNS4_4SM904GMMA28MMA_64x128x16_F32BF16BF16_RSILNSO_5MajorE0ELSQ_0ELNSO_7ScaleInE1ELSR_1EEEEEENS4_6LayoutINS5_IJNSA_ILi2EEESB_SB_EEENS5_IJSB_NSA_ILi0EEESX_EEEEENS5_IJNS4_10UnderscoreES10_S10_EEEEENS4_13SM90_TMA_LOADENS4_14ComposedLayoutINS4_7SwizzleILi3ELi4ELi3EEENS4_18smem_ptr_flag_bitsILi16EEENSU_INS5_IJNSA_ILi8EEENSA_ILi64EEEEEENS5_IJS1A_SB_EEEEEEEvNS4_8identityES13_NS14_IS16_NS17_ILi8EEENSU_INS5_IJS19_SF_EEENS5_IJSF_SB_EEEEEEENS4_9Copy_AtomIJNS4_39AutoVectorizingCopyWithAssumedAlignmentILi128EEESJ_EEES1F_EENS_8epilogue10collective6detail29Sm90TmaWarpSpecializedAdapterINS1R_15DefaultEpilogueISH_SI_SI_NS1Q_6thread17LinearCombinationISH_Li1EffLNS1V_9ScaleType4KindE0ELNS_15FloatRoundStyleE2ESH_EENS1_15EpilogueDefaultEEEEEvvEEEEvNT_6ParamsE:
[----:B------:R-:W0:Y:S01]  /*0000*/  LDC R1, c[0x0][0x28] ;  /* 0x00000a00ff017b82 */ /* 0x000e220000000800 */
[----:B------:R-:W1:Y:S01]  /*0010*/  S2R R0, SR_TID.X ;  /* 0x0000000000007919 */ /* 0x000e620000002100 */
[----:B------:R-:W-:Y:S01]  /*0020*/  ELECT P0, URZ, PT ;  /* 0x00000000003f782f */ /* 0x000fe20003800000 */
[----:B------:R-:W-:Y:S01]  /*0030*/  BSSY B0, `(.L_x_0) ;  /* 0x000000f000007945 */ /* 0x000fe20003800000 */
[--C-:B-1----:R-:W-:Y:S02]  /*0040*/  SHF.R.U32.HI R3, RZ, 0x5, R0.reuse ;  /* 0x00000005ff037819 */ /* 0x102fe40000011600 */
[----:B------:R-:W-:-:S03]  /*0050*/  SHF.R.U32.HI R7, RZ, 0x7, R0 ;  /* 0x00000007ff077819 */ /* 0x000fc60000011600 */
[----:B------:R-:W1:Y:S04]  /*0060*/  SHFL.IDX PT, R5, R3, RZ, 0x1f ;  /* 0x00001fff03057589 */ /* 0x000e6800000e0000 */
[----:B------:R2:W3:Y:S01]  /*0070*/  SHFL.IDX PT, R11, R7, RZ, 0x1f ;  /* 0x00001fff070b7589 */ /* 0x0004e200000e0000 */
[----:B-1----:R-:W-:-:S13]  /*0080*/  ISETP.NE.OR P0, PT, R5, RZ, !P0 ;  /* 0x000000ff0500720c */ /* 0x002fda0004705670 */
[----:B0-23--:R-:W-:Y:S05]  /*0090*/  @P0 BRA `(.L_x_1) ;  /* 0x0000000000200947 */ /* 0x00dfea0003800000 */
[----:B------:R-:W-:Y:S02]  /*00a0*/  ULDC.64 UR4, c[0x0][0x198] ;  /* 0x0000660000047ab9 */ /* 0x000fe40000000a00 */
[----:B------:R-:W-:Y:S02]  /*00b0*/  UIADD3 UR6, UP0, UR4, 0xf0, URZ ;  /* 0x000000f004067890 */ /* 0x000fe4000ff1e03f */
[----:B------:R-:W-:Y:S02]  /*00c0*/  UIADD3 UR4, UP1, UR4, 0x1f0, URZ ;  /* 0x000001f004047890 */ /* 0x000fe4000ff3e03f */
[----:B------:R-:W-:Y:S02]  /*00d0*/  UIADD3.X UR7, URZ, UR5, URZ, UP0, !UPT ;  /* 0x000000053f077290 */ /* 0x000fe400087fe43f */
[----:B------:R-:W-:-:S07]  /*00e0*/  UIADD3.X UR5, URZ, UR5, URZ, UP1, !UPT ;  /* 0x000000053f057290 */ /* 0x000fce0008ffe43f */
[----:B------:R0:W-:Y:S02]  /*00f0*/  UTMACCTL.PF [UR6] ;  /* 0x00000000060079b9 */ /* 0x0001e40008040000 */
[----:B------:R0:W-:Y:S02]  /*0100*/  UTMACCTL.PF [UR4] ;  /* 0x00000000040079b9 */ /* 0x0001e40008040000 */
[----:B0-----:R-:W-:Y:S01]  /*0110*/  NOP ;  /* 0x0000000000007918 */ /* 0x001fe20000000000 */
.L_x_1:
[----:B------:R-:W-:Y:S05]  /*0120*/  BSYNC B0 ;  /* 0x0000000000007941 */ /* 0x000fea0003800000 */
.L_x_0:
[----:B------:R-:W0:Y:S02]  /*0130*/  SHFL.IDX PT, R2, R3, RZ, 0x1f ;  /* 0x00001fff03027589 */ /* 0x000e2400000e0000 */
[----:B0-----:R-:W-:-:S13]  /*0140*/  ISETP.NE.AND P0, PT, R2, RZ, PT ;  /* 0x000000ff0200720c */ /* 0x001fda0003f05270 */
[----:B------:R-:W-:Y:S05]  /*0150*/  @P0 BRA `(.L_x_2) ;  /* 0x0000000000580947 */ /* 0x000fea0003800000 */
[----:B------:R-:W0:Y:S01]  /*0160*/  S2UR UR8, SR_CgaCtaId ;  /* 0x00000000000879c3 */ /* 0x000e220000008800 */
[----:B------:R-:W-:Y:S01]  /*0170*/  UMOV UR4, 0x400 ;  /* 0x0000040000047882 */ /* 0x000fe20000000000 */
[----:B------:R-:W-:Y:S01]  /*0180*/  UMOV UR5, 0x1 ;  /* 0x0000000100057882 */ /* 0x000fe20000000000 */
[----:B------:R-:W-:Y:S01]  /*0190*/  UMOV UR6, 0x100 ;  /* 0x0000010000067882 */ /* 0x000fe20000000000 */
[----:B------:R-:W-:Y:S01]  /*01a0*/  ELECT P0, URZ, PT ;  /* 0x00000000003f782f */ /* 0x000fe20003800000 */
[----:B------:R-:W-:-:S04]  /*01b0*/  UIADD3 UR6, -UR6, 0x100000, URZ ;  /* 0x0010000006067890 */ /* 0x000fc8000fffe13f */
[----:B------:R-:W-:Y:S02]  /*01c0*/  USHF.L.U32 UR7, UR6, 0xb, URZ ;  /* 0x0000000b06077899 */ /* 0x000fe4000800063f */
[----:B------:R-:W-:Y:S02]  /*01d0*/  USHF.L.U32 UR6, UR6, 0x1, URZ ;  /* 0x0000000106067899 */ /* 0x000fe4000800063f */
[----:B0-----:R-:W-:Y:S02]  /*01e0*/  ULEA UR8, UR8, UR4, 0x18 ;  /* 0x0000000408087291 */ /* 0x001fe4000f8ec03f */
[----:B------:R-:W-:-:S04]  /*01f0*/  UIADD3 UR4, -UR5, 0x100000, URZ ;  /* 0x0010000005047890 */ /* 0x000fc8000fffe13f */
[----:B------:R-:W-:Y:S02]  /*0200*/  USHF.L.U32 UR5, UR4, 0xb, URZ ;  /* 0x0000000b04057899 */ /* 0x000fe4000800063f */
[----:B------:R-:W-:Y:S01]  /*0210*/  USHF.L.U32 UR4, UR4, 0x1, URZ ;  /* 0x0000000104047899 */ /* 0x000fe2000800063f */
[----:B------:R-:W0:Y:S11]  /*0220*/  FENCE.VIEW.ASYNC.S ;  /* 0x00000000000073c6 */ /* 0x000e360000000000 */
[----:B0-----:R0:W1:Y:S01]  /*0230*/  SYNCS.EXCH.64 URZ, [UR8], UR4 ;  /* 0x00000004083f75b2 */ /* 0x0010620008000100 */
[----:B------:R0:W2:Y:S01]  /*0240*/  SYNCS.EXCH.64 URZ, [UR8+0x20], UR6 ;  /* 0x00002006083f75b2 */ /* 0x0000a20008000100 */
[----:B------:R0:W3:Y:S01]  /*0250*/  SYNCS.EXCH.64 URZ, [UR8+0x8], UR4 ;  /* 0x00000804083f75b2 */ /* 0x0000e20008000100 */
[----:B------:R0:W4:Y:S01]  /*0260*/  SYNCS.EXCH.64 URZ, [UR8+0x28], UR6 ;  /* 0x00002806083f75b2 */ /* 0x0001220008000100 */
[----:B------:R0:W0:Y:S01]  /*0270*/  SYNCS.EXCH.64 URZ, [UR8+0x10], UR4 ;  /* 0x00001004083f75b2 */ /* 0x0000220008000100 */
[----:B------:R0:W0:Y:S01]  /*0280*/  SYNCS.EXCH.64 URZ, [UR8+0x30], UR6 ;  /* 0x00003006083f75b2 */ /* 0x0000220008000100 */
[----:B------:R0:W0:Y:S01]  /*0290*/  SYNCS.EXCH.64 URZ, [UR8+0x18], UR4 ;  /* 0x00001804083f75b2 */ /* 0x0000220008000100 */
[----:B------:R0:W0:Y:S01]  /*02a0*/  SYNCS.EXCH.64 URZ, [UR8+0x38], UR6 ;  /* 0x00003806083f75b2 */ /* 0x0000220008000100 */
[----:B------:R-:W-:Y:S01]  /*02b0*/  NOP ;  /* 0x0000000000007918 */ /* 0x000fe20000000000 */
.L_x_2:
[----:B------:R-:W5:Y:S01]  /*02c0*/  SHFL.IDX PT, R3, R3, RZ, 0x1f ;  /* 0x00001fff03037589 */ /* 0x000f6200000e0000 */
[----:B------:R-:W-:Y:S01]  /*02d0*/  ELECT P0, URZ, PT ;  /* 0x00000000003f782f */ /* 0x000fe20003800000 */
[----:B------:R-:W1:Y:S01]  /*02e0*/  LDC R2, c[0x0][0x85c] ;  /* 0x00021700ff027b82 */ /* 0x000e620000000800 */
[----:B------:R-:W-:Y:S01]  /*02f0*/  SHF.R.S32.HI R8, RZ, 0x1f, R5 ;  /* 0x0000001fff087819 */ /* 0x000fe20000011405 */
[----:B------:R-:W2:Y:S01]  /*0300*/  S2R R6, SR_CTAID.Y ;  /* 0x0000000000067919 */ /* 0x000ea20000002600 */
[----:B0-----:R-:W-:Y:S01]  /*0310*/  UMOV UR4, 0x20 ;  /* 0x0000002000047882 */ /* 0x001fe20000000000 */
[----:B------:R-:W-:Y:S01]  /*0320*/  NOP ;  /* 0x0000000000007918 */ /* 0x000fe20000000000 */
[----:B------:R-:W-:Y:S01]  /*0330*/  ISETP.NE.AND P2, PT, R11, RZ, PT ;  /* 0x000000ff0b00720c */ /* 0x000fe20003f45270 */
[----:B------:R-:W0:Y:S01]  /*0340*/  S2R R4, SR_CTAID.X ;  /* 0x0000000000047919 */ /* 0x000e220000002500 */
[----:B------:R-:W-:Y:S01]  /*0350*/  NOP ;  /* 0x0000000000007918 */ /* 0x000fe20000000000 */
[----:B------:R-:W-:-:S02]  /*0360*/  LOP3.LUT R31, R0, 0x7f, RZ, 0xc0, !PT ;  /* 0x0000007f001f7812 */ /* 0x000fc400078ec0ff */
[----:B-----5:R-:W-:Y:S02]  /*0370*/  ISETP.NE.OR P0, PT, R3, RZ, !P0 ;  /* 0x000000ff0300720c */ /* 0x020fe40004705670 */
[----:B-1----:R-:W-:-:S04]  /*0380*/  ISETP.NE.AND P3, PT, R2, 0x1, PT ;  /* 0x000000010200780c */ /* 0x002fc80003f65270 */
[----:B------:R-:W-:Y:S02]  /*0390*/  P2R R3, PR, RZ, 0x8 ;  /* 0x00000008ff037803 */ /* 0x000fe40000000000 */
[----:B------:R-:W-:-:S04]  /*03a0*/  LEA.HI R3, R8, R5, RZ, 0x2 ;  /* 0x0000000508037211 */ /* 0x000fc800078f10ff */
[----:B------:R-:W-:Y:S01]  /*03b0*/  LOP3.LUT R10, R3, 0xfffffffc, RZ, 0xc0, !PT ;  /* 0xfffffffc030a7812 */ /* 0x000fe200078ec0ff */
[----:B------:R-:W-:Y:S01]  /*03c0*/  VOTEU.ALL UP0, P0 ;  /* 0x00000000003f7886 */ /* 0x000fe20000000000 */
[----:B------:R-:W-:Y:S01]  /*03d0*/  VOTEU.ALL UP1, P0 ;  /* 0x00000000003f7886 */ /* 0x000fe20000020000 */
[----:B------:R-:W0:Y:S01]  /*03e0*/  @P3 LDC R17, c[0x0][0x10] ;  /* 0x00000400ff113b82 */ /* 0x000e220000000800 */
[----:B--2---:R-:W-:Y:S02]  /*03f0*/  @P3 IMAD.MOV.U32 R8, RZ, RZ, R6 ;  /* 0x000000ffff083224 */ /* 0x004fe400078e0006 */
[----:B------:R-:W-:Y:S01]  /*0400*/  @!UP0 UMOV UR6, 0x400 ;  /* 0x0000040000068882 */ /* 0x000fe20000000000 */
[----:B------:R-:W-:-:S04]  /*0410*/  @!UP0 UIADD3 UR4, -UR4, 0x100000, URZ ;  /* 0x0010000004048890 */ /* 0x000fc8000fffe13f */
[----:B------:R-:W-:Y:S02]  /*0420*/  @!UP0 USHF.L.U32 UR5, UR4, 0xb, URZ ;  /* 0x0000000b04058899 */ /* 0x000fe4000800063f */
[----:B------:R-:W-:Y:S01]  /*0430*/  @!UP0 USHF.L.U32 UR4, UR4, 0x1, URZ ;  /* 0x0000000104048899 */ /* 0x000fe2000800063f */
[----:B------:R-:W-:Y:S02]  /*0440*/  IMAD.IADD R3, R5, 0x1, -R10 ;  /* 0x0000000105037824 */ /* 0x000fe400078e0a0a */
[----:B------:R-:W-:Y:S01]  /*0450*/  @P3 IMAD.MOV.U32 R9, RZ, RZ, RZ ;  /* 0x000000ffff093224 */ /* 0x000fe200078e00ff */
[----:B------:R-:W1:Y:S01]  /*0460*/  @!UP0 S2UR UR7, SR_CgaCtaId ;  /* 0x00000000000789c3 */ /* 0x000e620000008800 */
[----:B------:R-:W-:Y:S01]  /*0470*/  IMAD.MOV.U32 R5, RZ, RZ, RZ ;  /* 0x000000ffff057224 */ /* 0x000fe200078e00ff */
[----:B------:R-:W-:-:S06]  /*0480*/  ISETP.NE.AND P1, PT, R3, 0x3, PT ;  /* 0x000000030300780c */ /* 0x000fcc0003f25270 */
[----:B------:R-:W2:Y:S01]  /*0490*/  @!P3 LDC R13, c[0x0][0xc] ;  /* 0x00000300ff0dbb82 */ /* 0x000ea20000000800 */
[----:B0-----:R-:W-:Y:S01]  /*04a0*/  @P3 IMAD.WIDE.U32 R16, R4, R17, R8 ;  /* 0x0000001104103225 */ /* 0x001fe200078e0008 */
[----:B-1----:R-:W-:Y:S01]  /*04b0*/  @!UP0 ULEA UR8, UR7, UR6, 0x18 ;  /* 0x0000000607088291 */ /* 0x002fe2000f8ec03f */
[----:B------:R-:W-:Y:S02]  /*04c0*/  VOTEU.ALL UP0, P0 ;  /* 0x00000000003f7886 */ /* 0x000fe40000000000 */
[----:B------:R-:W-:Y:S01]  /*04d0*/  ULDC UR6, c[0x0][0xc] ;  /* 0x0000030000067ab9 */ /* 0x000fe20000000800 */
[----:B------:R-:W-:Y:S01]  /*04e0*/  ISETP.EQ.OR P0, PT, R3, RZ, !P1 ;  /* 0x000000ff0300720c */ /* 0x000fe20004f02670 */
[----:B------:R-:W-:-:S03]  /*04f0*/  ULDC UR7, c[0x0][0x10] ;  /* 0x0000040000077ab9 */ /* 0x000fc60000000800 */
[C---:B------:R-:W-:Y:S01]  /*0500*/  ISETP.EQ.AND P0, PT, R11.reuse, RZ, P0 ;  /* 0x000000ff0b00720c */ /* 0x040fe20000702270 */
[----:B------:R-:W-:Y:S02]  /*0510*/  VIADD R11, R11, 0xffffffff ;  /* 0xffffffff0b0b7836 */ /* 0x000fe40000000000 */
[----:B--2---:R-:W-:Y:S01]  /*0520*/  @!P3 IMAD.WIDE.U32 R8, R13, R6, R4 ;  /* 0x000000060d08b225 */ /* 0x004fe200078e0004 */
[----:B------:R-:W0:Y:S02]  /*0530*/  FENCE.VIEW.ASYNC.S ;  /* 0x00000000000073c6 */ /* 0x000e240000000000 */
[----:B0-----:R-:W3:Y:S01]  /*0540*/  @!UP0 SYNCS.EXCH.64 URZ, [UR8+0x50], UR4 ;  /* 0x00005004083f85b2 */ /* 0x001ee20008000100 */
[----:B------:R-:W-:Y:S01]  /*0550*/  SEL R18, RZ, 0x1, !P0 ;  /* 0x00000001ff127807 */ /* 0x000fe20004000000 */
[----:B------:R-:W-:Y:S01]  /*0560*/  @P3 IMAD.MOV.U32 R13, RZ, RZ, RZ ;  /* 0x000000ffff0d3224 */ /* 0x000fe200078e00ff */
[----:B------:R-:W-:Y:S01]  /*0570*/  ISETP.GE.U32.AND P1, PT, R11, 0x2, PT ;  /* 0x000000020b00780c */ /* 0x000fe20003f26070 */
[----:B------:R-:W-:-:S02]  /*0580*/  @!P3 IMAD.MOV.U32 R16, RZ, RZ, R8 ;  /* 0x000000ffff10b224 */ /* 0x000fc400078e0008 */
[----:B------:R-:W-:Y:S01]  /*0590*/  @P3 IMAD.IADD R17, R17, 0x1, R13 ;  /* 0x0000000111113824 */ /* 0x000fe200078e020d */
[----:B------:R-:W-:Y:S01]  /*05a0*/  SEL R18, R18, 0x2, P1 ;  /* 0x0000000212127807 */ /* 0x000fe20000800000 */
[----:B------:R-:W-:Y:S01]  /*05b0*/  @!P3 IMAD.MOV.U32 R17, RZ, RZ, R9 ;  /* 0x000000ffff11b224 */ /* 0x000fe200078e0009 */
[----:B------:R0:W3:Y:S01]  /*05c0*/  @!UP1 SYNCS.EXCH.64 URZ, [UR8+0x58], UR4 ;  /* 0x00005804083f95b2 */ /* 0x0000e20008000100 */
[----:B------:R-:W-:Y:S01]  /*05d0*/  NOP ;  /* 0x0000000000007918 */ /* 0x000fe20000000000 */
[----:B0-----:R-:W-:-:S03]  /*05e0*/  UIMAD.WIDE.U32 UR4, UR6, UR7, URZ ;  /* 0x00000007060472a5 */ /* 0x001fc6000f8e003f */
[----:B------:R-:W-:Y:S02]  /*05f0*/  ULDC UR6, c[0x0][0x14] ;  /* 0x0000050000067ab9 */ /* 0x000fe40000000800 */
[----:B------:R-:W-:Y:S02]  /*0600*/  UIMAD.WIDE.U32 UR38, UR4, UR6, URZ ;  /* 0x00000006042672a5 */ /* 0x000fe4000f8e003f */
[----:B------:R-:W-:-:S04]  /*0610*/  UIMAD UR42, UR5, UR6, URZ ;  /* 0x00000006052a72a4 */ /* 0x000fc8000f8e023f */
[----:B------:R-:W-:Y:S01]  /*0620*/  UIADD3 UR42, UR39, UR42, URZ ;  /* 0x0000002a272a7290 */ /* 0x000fe2000fffe03f */
[----:B---34-:R-:W-:Y:S06]  /*0630*/  BAR.SYNC.DEFER_BLOCKING 0x0 ;  /* 0x0000000000007b1d */ /* 0x018fec0000010000 */
[----:B------:R-:W-:Y:S05]  /*0640*/  @!P2 BRA `(.L_x_3) ;  /* 0x000000880078a947 */ /* 0x000fea0003800000 */
[----:B------:R-:W-:-:S13]  /*0650*/  ISETP.GT.U32.AND P0, PT, R11, 0x1, PT ;  /* 0x000000010b00780c */ /* 0x000fda0003f04070 */
[----:B------:R-:W-:Y:S05]  /*0660*/  @P0 EXIT ;  /* 0x000000000000094d */ /* 0x000fea0003800000 */
[----:B------:R-:W-:Y:S01]  /*0670*/  ULDC.64 UR4, c[0x0][0x850] ;  /* 0x0002140000047ab9 */ /* 0x000fe20000000a00 */
[----:B------:R-:W-:Y:S01]  /*0680*/  PRMT R3, RZ, 0x7610, R3 ;  /* 0x00007610ff037816 */ /* 0x000fe20000000003 */
[----:B------:R-:W-:Y:S01]  /*0690*/  IMAD.MOV.U32 R99, RZ, RZ, -0x1 ;  /* 0xffffffffff637424 */ /* 0x000fe200078e00ff */
[----:B------:R-:W-:Y:S01]  /*06a0*/  ISETP.GE.U32.AND P0, PT, R16, UR4, PT ;  /* 0x0000000410007c0c */ /* 0x000fe2000bf06070 */
[----:B------:R-:W-:Y:S02]  /*06b0*/  IMAD.MOV.U32 R22, RZ, RZ, -0x1 ;  /* 0xffffffffff167424 */ /* 0x000fe400078e00ff */
[----:B------:R-:W-:Y:S01]  /*06c0*/  IMAD.MOV.U32 R23, RZ, RZ, -0x1 ;  /* 0xffffffffff177424 */ /* 0x000fe200078e00ff */
[----:B------:R-:W-:-:S13]  /*06d0*/  ISETP.GE.U32.AND.EX P0, PT, R17, UR5, PT, P0 ;  /* 0x0000000511007c0c */ /* 0x000fda000bf06100 */
[----:B------:R-:W-:Y:S05]  /*06e0*/  @P0 BRA `(.L_x_4) ;  /* 0x0000000400580947 */ /* 0x000fea0003800000 */
[----:B------:R-:W0:Y:S01]  /*06f0*/  LDC.64 R20, c[0x0][0x828] ;  /* 0x00020a00ff147b82 */ /* 0x000e220000000a00 */
[----:B------:R-:W-:Y:S02]  /*0700*/  IMAD.MOV.U32 R8, RZ, RZ, R16 ;  /* 0x000000ffff087224 */ /* 0x000fe400078e0010 */
[----:B------:R-:W-:-:S05]  /*0710*/  IMAD.MOV.U32 R9, RZ, RZ, R17 ;  /* 0x000000ffff097224 */ /* 0x000fca00078e0011 */
[----:B------:R-:W1:Y:S08]  /*0720*/  LDC R14, c[0x0][0x830] ;  /* 0x00020c00ff0e7b82 */ /* 0x000e700000000800 */
[----:B------:R-:W2:Y:S01]  /*0730*/  LDC.64 R22, c[0x0][0x820] ;  /* 0x00020800ff167b82 */ /* 0x000ea20000000a00 */
[----:B0-----:R-:W-:-:S04]  /*0740*/  ISETP.NE.U32.AND P0, PT, R20, RZ, PT ;  /* 0x000000ff1400720c */ /* 0x001fc80003f05070 */
[----:B------:R-:W-:-:S13]  /*0750*/  ISETP.NE.AND.EX P0, PT, R21, RZ, PT, P0 ;  /* 0x000000ff1500720c */ /* 0x000fda0003f05300 */
[----:B-12---:R-:W-:Y:S05]  /*0760*/  @!P0 BRA `(.L_x_5) ;  /* 0x0000000000288947 */ /* 0x006fea0003800000 */
[----:B------:R-:W0:Y:S02]  /*0770*/  LDC R3, c[0x0][0x834] ;  /* 0x00020d00ff037b82 */ /* 0x000e240000000800 */
[----:B0-----:R-:W-:-:S05]  /*0780*/  IADD3 R3, P0, R16, R3, RZ ;  /* 0x0000000310037210 */ /* 0x001fca0007f1e0ff */
[----:B------:R-:W-:-:S04]  /*0790*/  IMAD.X R15, RZ, RZ, R17, P0 ;  /* 0x000000ffff0f7224 */ /* 0x000fc800000e0611 */
[----:B------:R-:W-:-:S04]  /*07a0*/  IMAD.WIDE.U32 R8, R15, R20, RZ ;  /* 0x000000140f087225 */ /* 0x000fc800078e00ff */
[----:B------:R-:W-:-:S04]  /*07b0*/  IMAD.WIDE.U32 R10, P0, R3, R21, R8 ;  /* 0x00000015030a7225 */ /* 0x000fc80007800008 */
[----:B------:R-:W-:-:S04]  /*07c0*/  IMAD.WIDE.U32 R8, R3, R20, RZ ;  /* 0x0000001403087225 */ /* 0x000fc800078e00ff */
[----:B------:R-:W-:Y:S01]  /*07d0*/  IMAD.X R13, RZ, RZ, RZ, P0 ;  /* 0x000000ffff0d7224 */ /* 0x000fe200000e06ff */
[----:B------:R-:W-:Y:S01]  /*07e0*/  IADD3 RZ, P0, R9, R10, RZ ;  /* 0x0000000a09ff7210 */ /* 0x000fe20007f1e0ff */
[----:B------:R-:W-:-:S04]  /*07f0*/  IMAD.MOV.U32 R12, RZ, RZ, R11 ;  /* 0x000000ffff0c7224 */ /* 0x000fc800078e000b */
[----:B------:R-:W-:-:S08]  /*0800*/  IMAD.WIDE.U32.X R8, R15, R21, R12, P0 ;  /* 0x000000150f087225 */ /* 0x000fd000000e040c */
.L_x_5:
[-CC-:B------:R-:W-:Y:S01]  /*0810*/  SHF.R.U64 R26, R8, R14.reuse, R9.reuse ;  /* 0x0000000e081a7219 */ /* 0x180fe20000001209 */
[----:B------:R-:W0:Y:S01]  /*0820*/  LDC R12, c[0x0][0x818] ;  /* 0x00020600ff0c7b82 */ /* 0x000e220000000800 */
[----:B------:R-:W-:Y:S01]  /*0830*/  SHF.R.U32.HI R5, RZ, R14, R9 ;  /* 0x0000000eff057219 */ /* 0x000fe20000011609 */
[----:B------:R-:W-:Y:S01]  /*0840*/  ULDC UR4, c[0x0][0x150] ;  /* 0x0000540000047ab9 */ /* 0x000fe20000000800 */
[----:B------:R-:W-:Y:S02]  /*0850*/  IADD3 R11, P0, RZ, -R26, RZ ;  /* 0x8000001aff0b7210 */ /* 0x000fe40007f1e0ff */
[----:B------:R-:W-:-:S03]  /*0860*/  I2FP.F32.U32 R3, R4 ;  /* 0x0000000400037245 */ /* 0x000fc60000201000 */
[----:B------:R-:W1:Y:S01]  /*0870*/  LDC.64 R24, c[0x0][0x840] ;  /* 0x00021000ff187b82 */ /* 0x000e620000000a00 */
[----:B------:R-:W-:Y:S02]  /*0880*/  IMAD.X R13, RZ, RZ, ~R5, P0 ;  /* 0x000000ffff0d7224 */ /* 0x000fe400000e0e05 */
[----:B------:R-:W-:Y:S01]  /*0890*/  FMUL R3, R3, UR4 ;  /* 0x0000000403037c20 */ /* 0x000fe20008400000 */
[----:B------:R-:W-:Y:S01]  /*08a0*/  IMAD.WIDE.U32 R8, R11, R22, R16 ;  /* 0x000000160b087225 */ /* 0x000fe200078e0010 */
[----:B------:R-:W-:-:S03]  /*08b0*/  ULDC UR4, c[0x0][0x154] ;  /* 0x0000550000047ab9 */ /* 0x000fc60000000800 */
[----:B------:R-:W-:Y:S01]  /*08c0*/  IMAD R10, R13, R22, RZ ;  /* 0x000000160d0a7224 */ /* 0x000fe200078e02ff */
[----:B------:R-:W2:Y:S01]  /*08d0*/  LDC R5, c[0x0][0x144] ;  /* 0x00005100ff057b82 */ /* 0x000ea20000000800 */
[----:B------:R-:W3:Y:S02]  /*08e0*/  F2I.U32.TRUNC.NTZ R3, R3 ;  /* 0x0000000300037305 */ /* 0x000ee4000020f000 */
[----:B------:R-:W-:-:S04]  /*08f0*/  IMAD R11, R11, R23, R10 ;  /* 0x000000170b0b7224 */ /* 0x000fc800078e020a */
[----:B------:R-:W-:Y:S01]  /*0900*/  IMAD.IADD R9, R9, 0x1, R11 ;  /* 0x0000000109097824 */ /* 0x000fe200078e020b */
[----:B------:R-:W4:Y:S01]  /*0910*/  LDC R14, c[0x0][0x808] ;  /* 0x00020200ff0e7b82 */ /* 0x000f220000000800 */
[----:B------:R-:W-:-:S03]  /*0920*/  IMAD.MOV.U32 R11, RZ, RZ, -0x1 ;  /* 0xffffffffff0b7424 */ /* 0x000fc600078e00ff */
[----:B0-----:R-:W-:Y:S02]  /*0930*/  SHF.R.U64 R20, R8, R12, R9 ;  /* 0x0000000c08147219 */ /* 0x001fe40000001209 */
[----:B------:R-:W-:Y:S02]  /*0940*/  I2FP.F32.U32 R8, R6 ;  /* 0x0000000600087245 */ /* 0x000fe40000201000 */
[----:B------:R-:W0:Y:S01]  /*0950*/  LDC R22, c[0x0][0x858] ;  /* 0x00021600ff167b82 */ /* 0x000e220000000800 */
[----:B-1----:R-:W-:Y:S01]  /*0960*/  ISETP.NE.U32.AND P0, PT, R24, RZ, PT ;  /* 0x000000ff1800720c */ /* 0x002fe20003f05070 */
[----:B---3--:R-:W-:Y:S01]  /*0970*/  IMAD.MOV R10, RZ, RZ, -R3 ;  /* 0x000000ffff0a7224 */ /* 0x008fe200078e0a03 */
[----:B------:R-:W-:Y:S01]  /*0980*/  SHF.R.U32.HI R9, RZ, R12, R9 ;  /* 0x0000000cff097219 */ /* 0x000fe20000011609 */
[----:B------:R-:W-:Y:S01]  /*0990*/  FMUL R8, R8, UR4 ;  /* 0x0000000408087c20 */ /* 0x000fe20008400000 */
[----:B------:R-:W-:-:S03]  /*09a0*/  ISETP.NE.AND.EX P0, PT, R25, RZ, PT, P0 ;  /* 0x000000ff1900720c */ /* 0x000fc60003f05300 */
[----:B------:R-:W1:Y:S01]  /*09b0*/  LDC R15, c[0x0][0x148] ;  /* 0x00005200ff0f7b82 */ /* 0x000e620000000800 */
[----:B--2---:R-:W-:-:S07]  /*09c0*/  IMAD R3, R5, R10, R4 ;  /* 0x0000000a05037224 */ /* 0x004fce00078e0204 */
[----:B------:R-:W2:Y:S01]  /*09d0*/  LDC R21, c[0x0][0x800] ;  /* 0x00020000ff157b82 */ /* 0x000ea20000000800 */
[-CC-:B----4-:R-:W-:Y:S02]  /*09e0*/  SHF.R.U64 R28, R20, R14.reuse, R9.reuse ;  /* 0x0000000e141c7219 */ /* 0x190fe40000001209 */
[----:B------:R-:W-:Y:S01]  /*09f0*/  SHF.R.U32.HI R5, RZ, R14, R9 ;  /* 0x0000000eff057219 */ /* 0x000fe20000011609 */
[----:B------:R-:W-:Y:S01]  /*0a00*/  IMAD.MOV.U32 R9, RZ, RZ, 0x1 ;  /* 0x00000001ff097424 */ /* 0x000fe200078e00ff */
[----:B------:R3:W4:Y:S03]  /*0a10*/  F2I.U32.TRUNC.NTZ R14, R8 ;  /* 0x00000008000e7305 */ /* 0x000726000020f000 */
[----:B------:R-:W1:Y:S01]  /*0a20*/  LDC R23, c[0x0][0x848] ;  /* 0x00021200ff177b82 */ /* 0x000e620000000800 */
[-C--:B0-----:R-:W-:Y:S02]  /*0a30*/  SHF.L.U32 R4, R11, R22.reuse, RZ ;  /* 0x000000160b047219 */ /* 0x081fe400000006ff */
[----:B------:R-:W-:-:S02]  /*0a40*/  SHF.R.U64 R30, R28, R22, R5 ;  /* 0x000000161c1e7219 */ /* 0x000fc40000001205 */
[----:B------:R-:W-:Y:S02]  /*0a50*/  LOP3.LUT R13, RZ, R4, RZ, 0x33, !PT ;  /* 0x00000004ff0d7212 */ /* 0x000fe400078e33ff */
[-C--:B------:R-:W-:Y:S01]  /*0a60*/  SHF.R.U32.HI R5, RZ, R22.reuse, R5 ;  /* 0x00000016ff057219 */ /* 0x080fe20000011605 */
[----:B------:R-:W0:Y:S01]  /*0a70*/  LDC R27, c[0x0][0x838] ;  /* 0x00020e00ff1b7b82 */ /* 0x000e220000000800 */
[----:B------:R-:W-:Y:S01]  /*0a80*/  SHF.L.U32 R12, R9, R22, RZ ;  /* 0x00000016090c7219 */ /* 0x000fe200000006ff */
[----:B------:R-:W-:-:S06]  /*0a90*/  IMAD.MOV.U32 R4, RZ, RZ, R30 ;  /* 0x000000ffff047224 */ /* 0x000fcc00078e001e */
[----:B------:R-:W0:Y:S01]  /*0aa0*/  LDC R99, c[0x0][0x810] ;  /* 0x00020400ff637b82 */ /* 0x000e220000000800 */
[----:B---34-:R-:W-:Y:S05]  /*0ab0*/  @!P0 BRA `(.L_x_6) ;  /* 0x0000000000288947 */ /* 0x018fea0003800000 */
[----:B------:R-:W3:Y:S02]  /*0ac0*/  LDC R11, c[0x0][0x84c] ;  /* 0x00021300ff0b7b82 */ /* 0x000ee40000000800 */
[----:B---3--:R-:W-:-:S05]  /*0ad0*/  IADD3 R11, P0, R30, R11, RZ ;  /* 0x0000000b1e0b7210 */ /* 0x008fca0007f1e0ff */
        /* <DEDUP_REMOVED lines=8> */
.L_x_6:
[----:B-1----:R-:W-:Y:S01]  /*0b60*/  SHF.R.U64 R4, R4, R23, R5 ;  /* 0x0000001704047219 */ /* 0x002fe20000001205 */
[----:B--2---:R-:W-:Y:S01]  /*0b70*/  VIADD R5, R21, 0xffffffff ;  /* 0xffffffff15057836 */ /* 0x004fe20000000000 */
[----:B------:R-:W-:Y:S01]  /*0b80*/  LOP3.LUT R13, R28, R13, RZ, 0xc0, !PT ;  /* 0x0000000d1c0d7212 */ /* 0x000fe200078ec0ff */
[----:B------:R-:W-:Y:S02]  /*0b90*/  IMAD.MOV R14, RZ, RZ, -R14 ;  /* 0x000000ffff0e7224 */ /* 0x000fe400078e0a0e */
[----:B------:R-:W-:Y:S01]  /*0ba0*/  IMAD.MOV R8, RZ, RZ, -R4 ;  /* 0x000000ffff087224 */ /* 0x000fe200078e0a04 */
[----:B------:R-:W-:Y:S01]  /*0bb0*/  LOP3.LUT R5, R20, R5, RZ, 0xc0, !PT ;  /* 0x0000000514057212 */ /* 0x000fe200078ec0ff */
[----:B------:R-:W-:Y:S02]  /*0bc0*/  IMAD R12, R12, R4, R13 ;  /* 0x000000040c0c7224 */ /* 0x000fe400078e020d */
[----:B------:R-:W-:Y:S02]  /*0bd0*/  @P3 IMAD R3, R15, R14, R6 ;  /* 0x0000000e0f033224 */ /* 0x000fe400078e0206 */
[----:B0-----:R-:W-:-:S02]  /*0be0*/  IMAD R4, R8, R27, R30 ;  /* 0x0000001b08047224 */ /* 0x001fc400078e021e */
[----:B------:R-:W-:Y:S02]  /*0bf0*/  IMAD R99, R12, R99, R3 ;  /* 0x000000630c637224 */ /* 0x000fe400078e0203 */
[----:B------:R-:W-:Y:S02]  /*0c00*/  IMAD R4, R4, R21, R5 ;  /* 0x0000001504047224 */ /* 0x000fe400078e0205 */
[----:B------:R-:W-:Y:S02]  /*0c10*/  IMAD.MOV.U32 R3, RZ, RZ, 0x1 ;  /* 0x00000001ff037424 */ /* 0x000fe400078e00ff */
[----:B------:R-:W-:Y:S01]  /*0c20*/  IMAD.MOV.U32 R23, RZ, RZ, R26 ;  /* 0x000000ffff177224 */ /* 0x000fe200078e001a */
[----:B------:R-:W-:Y:S02]  /*0c30*/  SEL R22, R4, R99, !P3 ;  /* 0x0000006304167207 */ /* 0x000fe40005800000 */
[----:B------:R-:W-:-:S07]  /*0c40*/  SEL R99, R99, R4, !P3 ;  /* 0x0000000463637207 */ /* 0x000fce0005800000 */
.L_x_4:
[----:B------:R-:W-:-:S08]  /*0c50*/  NOP ;  /* 0x0000000000007918 */ /* 0x000fd00000000000 */
[----:B------:R-:W0:Y:S02]  /*0c60*/  USETMAXREG.TRY_ALLOC.CTAPOOL UP0, 0xe8 ;  /* 0x000000e8000079c8 */ /* 0x000e240008000600 */
[----:B0-----:R-:W-:-:S13]  /*0c70*/  PLOP3.LUT P0, PT, PT, PT, UP0, 0x80, 0x0 ;  /* 0x000000000000781c */ /* 0x001fda0003f0f008 */
[----:B------:R-:W-:Y:S05]  /*0c80*/  @!P0 BRA `(.L_x_4) ;  /* 0xfffffffc00f08947 */ /* 0x000fea000383ffff */
[----:B------:R-:W-:Y:S01]  /*0c90*/  ULDC.64 UR4, c[0x0][0x798] ;  /* 0x0001e60000047ab9 */ /* 0x000fe20000000a00 */
[----:B------:R-:W-:Y:S01]  /*0ca0*/  ULDC.64 UR36, c[0x0][0x208] ;  /* 0x0000820000247ab9 */ /* 0x000fe20000000a00 */
[----:B------:R-:W-:-:S04]  /*0cb0*/  ISETP.NE.U32.AND P0, PT, RZ, UR4, PT ;  /* 0x00000004ff007c0c */ /* 0x000fc8000bf05070 */
[----:B------:R-:W-:-:S13]  /*0cc0*/  ISETP.NE.AND.EX P0, PT, RZ, UR5, PT, P0 ;  /* 0x00000005ff007c0c */ /* 0x000fda000bf05300 */
[----:B------:R-:W-:Y:S05]  /*0cd0*/  @!P0 BRA `(.L_x_7) ;  /* 0x00000000001c8947 */ /* 0x000fea0003800000 */
[----:B------:R-:W0:Y:S02]  /*0ce0*/  LDC.64 R4, c[0x0][0x798] ;  /* 0x0001e600ff047b82 */ /* 0x000e240000000a00 */
[----:B0-----:R-:W2:Y:S02]  /*0cf0*/  LDG.E.64 R4, desc[UR36][R4.64] ;  /* 0x0000002404047981 */ /* 0x001ea4000c1e1b00 */
[----:B--2---:R-:W-:-:S04]  /*0d00*/  ISETP.NE.U32.AND P0, PT, R4, RZ, PT ;  /* 0x000000ff0400720c */ /* 0x004fc80003f05070 */
[----:B------:R-:W-:-:S13]  /*0d10*/  ISETP.NE.AND.EX P0, PT, R5, RZ, PT, P0 ;  /* 0x000000ff0500720c */ /* 0x000fda0003f05300 */
[----:B------:R-:W-:Y:S05]  /*0d20*/  @!P0 BRA `(.L_x_7) ;  /* 0x0000000000088947 */ /* 0x000fea0003800000 */
[----:B------:R0:W5:Y:S01]  /*0d30*/  LD.E R98, desc[UR36][R4.64] ;  /* 0x0000002404627980 */ /* 0x000162000c101900 */
[----:B------:R-:W-:Y:S05]  /*0d40*/  BRA `(.L_x_8) ;  /* 0x0000000000247947 */ /* 0x000fea0003800000 */
.L_x_7:
[----:B------:R-:W-:Y:S02]  /*0d50*/  ULDC.64 UR4, c[0x0][0x788] ;  /* 0x0001e20000047ab9 */ /* 0x000fe40000000a00 */
[----:B------:R-:W-:-:S04]  /*0d60*/  ISETP.NE.U32.AND P0, PT, RZ, UR4, PT ;  /* 0x00000004ff007c0c */ /* 0x000fc8000bf05070 */
[----:B------:R-:W-:-:S13]  /*0d70*/  ISETP.NE.AND.EX P0, PT, RZ, UR5, PT, P0 ;  /* 0x00000005ff007c0c */ /* 0x000fda000bf05300 */
[----:B------:R-:W-:Y:S05]  /*0d80*/  @!P0 BRA `(.L_x_9) ;  /* 0x00000000000c8947 */ /* 0x000fea0003800000 */
[----:B------:R-:W0:Y:S02]  /*0d90*/  LDC.64 R4, c[0x0][0x788] ;  /* 0x0001e200ff047b82 */ /* 0x000e240000000a00 */
[----:B0-----:R1:W5:Y:S01]  /*0da0*/  LDG.E R98, desc[UR36][R4.64] ;  /* 0x0000002404627981 */ /* 0x001362000c1e1900 */
[----:B------:R-:W-:Y:S05]  /*0db0*/  BRA `(.L_x_8) ;  /* 0x0000000000087947 */ /* 0x000fea0003800000 */
.L_x_9:
[----:B------:R-:W-:Y:S02]  /*0dc0*/  ULDC UR4, c[0x0][0x780] ;  /* 0x0001e00000047ab9 */ /* 0x000fe40000000800 */
[----:B------:R-:W-:-:S07]  /*0dd0*/  IMAD.U32 R98, RZ, RZ, UR4 ;  /* 0x00000004ff627e24 */ /* 0x000fce000f8e00ff */
.L_x_8:
[----:B------:R-:W-:Y:S02]  /*0de0*/  ULDC.64 UR4, c[0x0][0x7a0] ;  /* 0x0001e80000047ab9 */ /* 0x000fe40000000a00 */
[----:B------:R-:W-:-:S04]  /*0df0*/  ISETP.NE.U32.AND P0, PT, RZ, UR4, PT ;  /* 0x00000004ff007c0c */ /* 0x000fc8000bf05070 */
[----:B------:R-:W-:-:S13]  /*0e00*/  ISETP.NE.AND.EX P0, PT, RZ, UR5, PT, P0 ;  /* 0x00000005ff007c0c */ /* 0x000fda000bf05300 */
[----:B------:R-:W-:Y:S05]  /*0e10*/  @!P0 BRA `(.L_x_10) ;  /* 0x00000000001c8947 */ /* 0x000fea0003800000 */
[----:B01----:R-:W0:Y:S02]  /*0e20*/  LDC.64 R4, c[0x0][0x7a0] ;  /* 0x0001e800ff047b82 */ /* 0x003e240000000a00 */
[----:B0-----:R-:W2:Y:S02]  /*0e30*/  LDG.E.64 R4, desc[UR36][R4.64] ;  /* 0x0000002404047981 */ /* 0x001ea4000c1e1b00 */
[----:B--2---:R-:W-:-:S04]  /*0e40*/  ISETP.NE.U32.AND P0, PT, R4, RZ, PT ;  /* 0x000000ff0400720c */ /* 0x004fc80003f05070 */
[----:B------:R-:W-:-:S13]  /*0e50*/  ISETP.NE.AND.EX P0, PT, R5, RZ, PT, P0 ;  /* 0x000000ff0500720c */ /* 0x000fda0003f05300 */
[----:B------:R-:W-:Y:S05]  /*0e60*/  @!P0 BRA `(.L_x_10) ;  /* 0x0000000000088947 */ /* 0x000fea0003800000 */
[----:B------:R0:W5:Y:S01]  /*0e70*/  LD.E R100, desc[UR36][R4.64] ;  /* 0x0000002404647980 */ /* 0x000162000c101900 */
[----:B------:R-:W-:Y:S05]  /*0e80*/  BRA `(.L_x_11) ;  /* 0x0000000000247947 */ /* 0x000fea0003800000 */
.L_x_10:
[----:B------:R-:W-:Y:S02]  /*0e90*/  ULDC.64 UR4, c[0x0][0x790] ;  /* 0x0001e40000047ab9 */ /* 0x000fe40000000a00 */
[----:B------:R-:W-:-:S04]  /*0ea0*/  ISETP.NE.U32.AND P0, PT, RZ, UR4, PT ;  /* 0x00000004ff007c0c */ /* 0x000fc8000bf05070 */
[----:B------:R-:W-:-:S13]  /*0eb0*/  ISETP.NE.AND.EX P0, PT, RZ, UR5, PT, P0 ;  /* 0x00000005ff007c0c */ /* 0x000fda000bf05300 */
[----:B------:R-:W-:Y:S05]  /*0ec0*/  @!P0 BRA `(.L_x_12) ;  /* 0x00000000000c8947 */ /* 0x000fea0003800000 */
[----:B------:R-:W2:Y:S02]  /*0ed0*/  LDC.64 R100, c[0x0][0x790] ;  /* 0x0001e400ff647b82 */ /* 0x000ea40000000a00 */
[----:B--2---:R2:W5:Y:S01]  /*0ee0*/  LDG.E R100, desc[UR36][R100.64] ;  /* 0x0000002464647981 */ /* 0x004562000c1e1900 */
[----:B------:R-:W-:Y:S05]  /*0ef0*/  BRA `(.L_x_11) ;  /* 0x0000000000087947 */ /* 0x000fea0003800000 */
.L_x_12:
[----:B------:R-:W-:Y:S02]  /*0f00*/  ULDC UR4, c[0x0][0x784] ;  /* 0x0001e10000047ab9 */ /* 0x000fe40000000800 */
[----:B------:R-:W-:-:S07]  /*0f10*/  IMAD.U32 R100, RZ, RZ, UR4 ;  /* 0x00000004ff647e24 */ /* 0x000fce000f8e00ff */
.L_x_11:
[----:B------:R-:W-:-:S13]  /*0f20*/  LOP3.LUT P0, RZ, R3, 0xff, RZ, 0xc0, !PT ;  /* 0x000000ff03ff7812 */ /* 0x000fda000780c0ff */
[----:B------:R-:W-:Y:S05]  /*0f30*/  @!P0 EXIT ;  /* 0x000000000000894d */ /* 0x000fea0003800000 */
[----:B------:R-:W3:Y:S01]  /*0f40*/  LDC.64 R106, c[0x0][0x7c8] ;  /* 0x0001f200ff6a7b82 */ /* 0x000ee20000000a00 */
[C---:B------:R-:W-:Y:S01]  /*0f50*/  IMAD.SHL.U32 R3, R0.reuse, 0x20, RZ ;  /* 0x0000002000037824 */ /* 0x040fe200078e00ff */
[----:B01----:R-:W-:Y:S01]  /*0f60*/  SHF.R.U32.HI R4, RZ, 0x5, R31 ;  /* 0x00000005ff047819 */ /* 0x003fe2000001161f */
[C---:B--2---:R-:W-:Y:S01]  /*0f70*/  IMAD.SHL.U32 R101, R0.reuse, 0x2, RZ ;  /* 0x0000000200657824 */ /* 0x044fe200078e00ff */
[----:B------:R-:W-:Y:S01]  /*0f80*/  LOP3.LUT R5, R7, 0x1, RZ, 0xc0, !PT ;  /* 0x0000000107057812 */ /* 0x000fe200078ec0ff */
[----:B------:R-:W-:Y:S01]  /*0f90*/  IMAD.SHL.U32 R6, R0, 0x4, RZ ;  /* 0x0000000400067824 */ /* 0x000fe200078e00ff */
[----:B------:R-:W-:Y:S01]  /*0fa0*/  LOP3.LUT R3, R3, 0x380, RZ, 0xc0, !PT ;  /* 0x0000038003037812 */ /* 0x000fe200078ec0ff */
[----:B------:R-:W-:Y:S01]  /*0fb0*/  IMAD.SHL.U32 R7, R7, 0x2000, RZ ;  /* 0x0000200007077824 */ /* 0x000fe200078e00ff */
[----:B------:R-:W0:Y:S01]  /*0fc0*/  LDC R104, c[0x0][0x858] ;  /* 0x00021600ff687b82 */ /* 0x000e220000000800 */
[----:B------:R-:W-:Y:S01]  /*0fd0*/  LOP3.LUT R101, R101, 0x6, RZ, 0xc0, !PT ;  /* 0x0000000665657812 */ /* 0x000fe200078ec0ff */
[----:B------:R-:W-:Y:S01]  /*0fe0*/  ULDC.64 UR4, c[0x0][0x288] ;  /* 0x0000a20000047ab9 */ /* 0x000fe20000000a00 */
[----:B------:R-:W-:Y:S01]  /*0ff0*/  LOP3.LUT R8, R3, 0x70, R6, 0xf8, !PT ;  /* 0x0000007003087812 */ /* 0x000fe200078ef806 */
[----:B------:R-:W-:Y:S01]  /*1000*/  IMAD.SHL.U32 R96, R5, 0x40, RZ ;  /* 0x0000004005607824 */ /* 0x000fe200078e00ff */
[----:B------:R-:W-:Y:S01]  /*1010*/  SHF.R.U32.HI R3, RZ, 0x2, R0 ;  /* 0x00000002ff037819 */ /* 0x000fe20000011600 */
[C---:B------:R-:W-:Y:S01]  /*1020*/  IMAD R103, R4.reuse, 0x800, R101 ;  /* 0x0000080004677824 */ /* 0x040fe200078e0265 */
[----:B------:R-:W-:Y:S01]  /*1030*/  LOP3.LUT R6, R7, 0x2000, RZ, 0xc0, !PT ;  /* 0x0000200007067812 */ /* 0x000fe200078ec0ff */
[----:B------:R-:W1:Y:S01]  /*1040*/  LDC R109, c[0x0][0x800] ;  /* 0x00020000ff6d7b82 */ /* 0x000e620000000800 */
[----:B------:R-:W-:Y:S01]  /*1050*/  IMAD.SHL.U32 R4, R4, 0x10, RZ ;  /* 0x0000001004047824 */ /* 0x000fe200078e00ff */
[----:B------:R-:W-:Y:S01]  /*1060*/  LOP3.LUT R3, R3, 0x7, RZ, 0xc0, !PT ;  /* 0x0000000703037812 */ /* 0x000fe200078ec0ff */
[----:B------:R-:W-:Y:S01]  /*1070*/  IMAD.U32 R9, RZ, RZ, UR4 ;  /* 0x00000004ff097e24 */ /* 0x000fe2000f8e00ff */
[----:B------:R-:W-:Y:S01]  /*1080*/  UIADD3 UR4, UR5, 0x7f, URZ ;  /* 0x0000007f05047890 */ /* 0x000fe2000fffe03f */
[----:B------:R-:W-:Y:S01]  /*1090*/  IADD3 R103, R8, R103, R6 ;  /* 0x0000006708677210 */ /* 0x000fe20007ffe006 */
[----:B------:R-:W-:Y:S01]  /*10a0*/  IMAD.MOV.U32 R7, RZ, RZ, 0x1 ;  /* 0x00000001ff077424 */ /* 0x000fe200078e00ff */
[--C-:B------:R-:W-:Y:S01]  /*10b0*/  LOP3.LUT R96, R96, 0x40, R3.reuse, 0xe2, !PT ;  /* 0x0000004060607812 */ /* 0x100fe200078ee203 */
[----:B------:R-:W-:Y:S01]  /*10c0*/  USHF.R.S32.HI UR5, URZ, 0x1f, UR4 ;  /* 0x0000001f3f057899 */ /* 0x000fe20008011404 */
[----:B------:R-:W-:Y:S01]  /*10d0*/  IADD3 R6, RZ, -R4, -R3 ;  /* 0x80000004ff067210 */ /* 0x000fe20007ffe803 */
[----:B------:R-:W-:Y:S01]  /*10e0*/  IMAD.MOV.U32 R3, RZ, RZ, -0x1 ;  /* 0xffffffffff037424 */ /* 0x000fe200078e00ff */
[----:B---3--:R-:W-:Y:S01]  /*10f0*/  SHF.L.U64.HI R105, R106, 0x3, R107 ;  /* 0x000000036a697819 */ /* 0x008fe2000001026b */
[----:B------:R-:W-:Y:S01]  /*1100*/  ULEA.HI UR5, UR5, UR4, URZ, 0x7 ;  /* 0x0000000405057291 */ /* 0x000fe2000f8f383f */
[C---:B------:R-:W-:Y:S01]  /*1110*/  LOP3.LUT R102, R0.reuse, 0x3, RZ, 0xc0, !PT ;  /* 0x0000000300667812 */ /* 0x040fe200078ec0ff */
[----:B------:R-:W-:Y:S01]  /*1120*/  IMAD.MOV.U32 R107, RZ, RZ, 0x10 ;  /* 0x00000010ff6b7424 */ /* 0x000fe200078e00ff */
[C---:B------:R-:W-:Y:S01]  /*1130*/  R2P PR, R0.reuse, 0x1c ;  /* 0x0000001c00007804 */ /* 0x040fe20000000000 */
[----:B------:R-:W-:Y:S01]  /*1140*/  IMAD.MOV.U32 R108, RZ, RZ, 0x20 ;  /* 0x00000020ff6c7424 */ /* 0x000fe200078e00ff */
[----:B0-----:R-:W-:Y:S01]  /*1150*/  SHF.L.U32 R3, R3, R104, RZ ;  /* 0x0000006803037219 */ /* 0x001fe200000006ff */
[----:B------:R-:W-:Y:S01]  /*1160*/  IMAD.MOV.U32 R110, RZ, RZ, 0x40 ;  /* 0x00000040ff6e7424 */ /* 0x000fe200078e00ff */
[----:B------:R-:W-:Y:S01]  /*1170*/  LOP3.LUT R19, R0, 0x80, RZ, 0xc0, !PT ;  /* 0x0000008000137812 */ /* 0x000fe200078ec0ff */
[----:B------:R-:W-:Y:S01]  /*1180*/  IMAD R6, R5, -0x40, R6 ;  /* 0xffffffc005067824 */ /* 0x000fe200078e0206 */
[----:B------:R-:W-:Y:S01]  /*1190*/  ULDC UR4, c[0x0][0x284] ;  /* 0x0000a10000047ab9 */ /* 0x000fe20000000800 */
[----:B------:R-:W-:Y:S01]  /*11a0*/  USHF.R.S32.HI UR43, URZ, 0x7, UR5 ;  /* 0x000000073f2b7899 */ /* 0x000fe20008011405 */
[----:B------:R-:W-:Y:S01]  /*11b0*/  IMAD R102, R102, -0x2, R9 ;  /* 0xfffffffe66667824 */ /* 0x000fe200078e0209 */
[----:B------:R-:W-:Y:S01]  /*11c0*/  LOP3.LUT R96, R96, R4, RZ, 0xfc, !PT ;  /* 0x0000000460607212 */ /* 0x000fe200078efcff */
[----:B------:R-:W-:Y:S01]  /*11d0*/  IMAD.SHL.U32 R106, R106, 0x8, RZ ;  /* 0x000000086a6a7824 */ /* 0x000fe200078e00ff */
[----:B------:R-:W-:Y:S01]  /*11e0*/  SHF.L.U32 R104, R7, R104, RZ ;  /* 0x0000006807687219 */ /* 0x000fe200000006ff */
[----:B-1----:R-:W-:Y:S01]  /*11f0*/  VIADD R109, R109, 0xffffffff ;  /* 0xffffffff6d6d7836 */ /* 0x002fe20000000000 */
[----:B------:R-:W-:Y:S01]  /*1200*/  LOP3.LUT R113, R18, 0x1, RZ, 0xfc, !PT ;  /* 0x0000000112717812 */ /* 0x000fe200078efcff */
[----:B------:R-:W-:Y:S01]  /*1210*/  VIADD R112, R6, UR4 ;  /* 0x0000000406707c36 */ /* 0x000fe20008000000 */
[----:B------:R-:W-:Y:S01]  /*1220*/  SHF.R.U32.HI R19, RZ, 0x7, R19 ;  /* 0x00000007ff137819 */ /* 0x000fe20000011613 */
[----:B------:R-:W-:Y:S01]  /*1230*/  IMAD.MOV.U32 R97, RZ, RZ, RZ ;  /* 0x000000ffff617224 */ /* 0x000fe200078e00ff */
[----:B------:R-:W-:Y:S01]  /*1240*/  SEL R107, R107, 0xfffffff0, !P2 ;  /* 0xfffffff06b6b7807 */ /* 0x000fe20005000000 */
[----:B------:R-:W-:Y:S01]  /*1250*/  UIADD3 UR44, UR43, -0x1, URZ ;  /* 0xffffffff2b2c7890 */ /* 0x000fe2000fffe03f */
[----:B------:R-:W-:Y:S01]  /*1260*/  SEL R108, R108, 0xffffffe0, !P3 ;  /* 0xffffffe06c6c7807 */ /* 0x000fe20005800000 */
[----:B------:R-:W-:Y:S01]  /*1270*/  UIADD3 UR45, UR43, 0x3, URZ ;  /* 0x000000032b2d7890 */ /* 0x000fe2000fffe03f */
[----:B------:R-:W-:Y:S01]  /*1280*/  SEL R110, R110, 0xffffffc0, !P4 ;  /* 0xffffffc06e6e7807 */ /* 0x000fe20006000000 */
[----:B------:R-:W-:Y:S01]  /*1290*/  UMOV UR40, URZ ;  /* 0x0000003f00287c82 */ /* 0x000fe20008000000 */
[----:B------:R-:W-:Y:S01]  /*12a0*/  LOP3.LUT R111, RZ, R3, RZ, 0x33, !PT ;  /* 0x00000003ff6f7212 */ /* 0x000fe200078e33ff */
[----:B------:R-:W-:-:S08]  /*12b0*/  UMOV UR41, URZ ;  /* 0x0000003f00297c82 */ /* 0x000fd00008000000 */
.L_x_167:
[----:B------:R-:W0:Y:S01]  /*12c0*/  S2UR UR5, SR_CgaCtaId ;  /* 0x00000000000579c3 */ /* 0x000e220000008800 */
[----:B------:R-:W-:Y:S02]  /*12d0*/  UMOV UR4, 0x400 ;  /* 0x0000040000047882 */ /* 0x000fe40000000000 */
[----:B0-----:R-:W-:-:S04]  /*12e0*/  ULEA UR46, UR5, UR4, 0x18 ;  /* 0x00000004052e7291 */ /* 0x001fc8000f8ec03f */
[----:B------:R-:W-:-:S04]  /*12f0*/  UIADD3 UR4, UR46, 0x800, URZ ;  /* 0x000008002e047890 */ /* 0x000fc8000fffe03f */
[----:B------:R-:W-:-:S06]  /*1300*/  ULOP3.LUT UP0, URZ, UR4, 0x3ff, URZ, 0xc0, !UPT ;  /* 0x000003ff043f7892 */ /* 0x000fcc000f80c03f */
[----:B------:R-:W-:-:S13]  /*1310*/  PLOP3.LUT P0, PT, PT, PT, UP0, 0x80, 0x0 ;  /* 0x000000000000781c */ /* 0x000fda0003f0f008 */
[----:B-1234-:R-:W-:Y:S05]  /*1320*/  @!P0 BRA `(.L_x_13) ;  /* 0x0000000000408947 */ /* 0x01efea0003800000 */
[----:B------:R-:W-:Y:S01]  /*1330*/  MOV R0, 0x0 ;  /* 0x0000000000007802 */ /* 0x000fe20000000f00 */
[----:B------:R-:W-:Y:S01]  /*1340*/  ULDC.64 UR4, c[0x4][0x70] ;  /* 0x01001c0000047ab9 */ /* 0x000fe20000000a00 */
[----:B------:R-:W-:Y:S01]  /*1350*/  ULDC.64 UR6, c[0x4][0x8] ;  /* 0x0100020000067ab9 */ /* 0x000fe20000000a00 */
[----:B------:R-:W-:Y:S01]  /*1360*/  IMAD.U32 R4, RZ, RZ, UR4 ;  /* 0x00000004ff047e24 */ /* 0x000fe2000f8e00ff */
[----:B------:R0:W1:Y:S01]  /*1370*/  LDC.64 R14, c[0x4][R0] ;  /* 0x01000000000e7b82 */ /* 0x0000620000000a00 */
[----:B------:R-:W-:Y:S01]  /*1380*/  IMAD.U32 R5, RZ, RZ, UR5 ;  /* 0x00000005ff057e24 */ /* 0x000fe2000f8e00ff */
[----:B------:R-:W-:Y:S01]  /*1390*/  ULDC.64 UR4, c[0x4][0x78] ;  /* 0x01001e0000047ab9 */ /* 0x000fe20000000a00 */
[----:B------:R-:W-:Y:S02]  /*13a0*/  IMAD.U32 R10, RZ, RZ, UR6 ;  /* 0x00000006ff0a7e24 */ /* 0x000fe4000f8e00ff */
[----:B------:R-:W-:Y:S02]  /*13b0*/  IMAD.U32 R6, RZ, RZ, UR4 ;  /* 0x00000004ff067e24 */ /* 0x000fe4000f8e00ff */
[----:B------:R-:W-:-:S02]  /*13c0*/  IMAD.U32 R7, RZ, RZ, UR5 ;  /* 0x00000005ff077e24 */ /* 0x000fc4000f8e00ff */
[----:B------:R-:W-:Y:S02]  /*13d0*/  IMAD.U32 R11, RZ, RZ, UR7 ;  /* 0x00000007ff0b7e24 */ /* 0x000fe4000f8e00ff */
[----:B------:R-:W-:Y:S02]  /*13e0*/  IMAD.MOV.U32 R8, RZ, RZ, 0x70 ;  /* 0x00000070ff087424 */ /* 0x000fe400078e00ff */
[----:B------:R-:W-:Y:S02]  /*13f0*/  IMAD.MOV.U32 R12, RZ, RZ, 0x1 ;  /* 0x00000001ff0c7424 */ /* 0x000fe400078e00ff */
[----:B0-----:R-:W-:-:S07]  /*1400*/  IMAD.MOV.U32 R13, RZ, RZ, RZ ;  /* 0x000000ffff0d7224 */ /* 0x001fce00078e00ff */
[----:B------:R-:W-:-:S07]  /*1410*/  LEPC R20, `(.L_x_13) ;  /* 0x000000001014794e */ /* 0x000fce0000000000 */
[----:B-1---5:R-:W-:Y:S05]  /*1420*/  CALL.ABS.NOINC R14 ;  /* 0x000000000e007343 */ /* 0x022fea0003c00000 */
.L_x_13:
[----:B------:R-:W-:Y:S01]  /*1430*/  UMOV UR4, 0xffffffff ;  /* 0xffffffff00047882 */ /* 0x000fe20000000000 */
[----:B------:R-:W-:Y:S02]  /*1440*/  ISETP.NE.AND P0, PT, R113, 0x3, PT ;  /* 0x000000037100780c */ /* 0x000fe40003f05270 */
[----:B------:R-:W-:Y:S11]  /*1450*/  BRA.DIV UR4, `(.L_x_14) ;  /* 0x00000096043c7947 */ /* 0x000ff6000b800000 */
.L_x_198:
[----:B------:R-:W-:Y:S05]  /*1460*/  @!P0 BRA `(.L_x_15) ;  /* 0x0000000000048947 */ /* 0x000fea0003800000 */
[----:B------:R-:W-:Y:S01]  /*1470*/  BPT.TRAP 0x1 ;  /* 0x000000040000795c */ /* 0x000fe20000300000 */
.L_x_15:
[----:B------:R-:W-:Y:S02]  /*1480*/  IMAD.U32 R3, RZ, RZ, UR41 ;  /* 0x00000029ff037e24 */ /* 0x000fe4000f8e00ff */
[----:B------:R-:W-:-:S03]  /*1490*/  IMAD.U32 R0, RZ, RZ, UR40 ;  /* 0x00000028ff007e24 */ /* 0x000fc6000f8e00ff */
[----:B------:R-:W-:Y:S02]  /*14a0*/  LEA R3, R3, UR46, 0x3 ;  /* 0x0000002e03037c11 */ /* 0x000fe4000f8e18ff */
[----:B------:R-:W-:-:S04]  /*14b0*/  SHF.L.U32 R0, R0, 0x1f, RZ ;  /* 0x0000001f00007819 */ /* 0x000fc800000006ff */
[----:B------:R0:W1:Y:S01]  /*14c0*/  SYNCS.PHASECHK.TRANS64.TRYWAIT P1, [R3+URZ], R0 ;  /* 0x00000000030075a7 */ /* 0x000062000802017f */
[----:B------:R-:W-:Y:S05]  /*14d0*/  @!P0 BRA `(.L_x_16) ;  /* 0x0000000000048947 */ /* 0x000fea0003800000 */
[----:B------:R-:W-:Y:S01]  /*14e0*/  BPT.TRAP 0x1 ;  /* 0x000000040000795c */ /* 0x000fe20000300000 */
.L_x_16:
[----:B-1----:R-:W-:Y:S05]  /*14f0*/  @P1 BRA `(.L_x_17) ;  /* 0x0000000000081947 */ /* 0x002fea0003800000 */
[----:B------:R-:W1:Y:S02]  /*1500*/  SYNCS.PHASECHK.TRANS64.TRYWAIT P1, [R3+URZ], R0 ;  /* 0x00000000030075a7 */ /* 0x000e64000802017f */
[----:B-1----:R-:W-:Y:S05]  /*1510*/  @!P1 BRA `(.L_x_18) ;  /* 0x00000094002c9947 */ /* 0x002fea0003800000 */
.L_x_17:
[----:B------:R-:W-:-:S04]  /*1520*/  UIADD3 UR4, UR41, 0x1, URZ ;  /* 0x0000000129047890 */ /* 0x000fc8000fffe03f */
[----:B------:R-:W-:Y:S02]  /*1530*/  UISETP.NE.AND UP0, UPT, UR4, 0x4, UPT ;  /* 0x000000040400788c */ /* 0x000fe4000bf05270 */
[----:B------:R-:W-:Y:S02]  /*1540*/  IMAD.U32 R4, RZ, RZ, UR4 ;  /* 0x00000004ff047e24 */ /* 0x000fe4000f8e00ff */
[----:B------:R-:W-:Y:S02]  /*1550*/  USEL UR4, URZ, 0x1, UP0 ;  /* 0x000000013f047887 */ /* 0x000fe40008000000 */
[----:B------:R-:W-:Y:S02]  /*1560*/  PLOP3.LUT P1, PT, PT, PT, UP0, 0x80, 0x0 ;  /* 0x000000000000781c */ /* 0x000fe40003f2f008 */
[----:B------:R-:W-:Y:S02]  /*1570*/  ULOP3.LUT UR4, UR40, UR4, URZ, 0x3c, !UPT ;  /* 0x0000000428047292 */ /* 0x000fe4000f8e3c3f */
[----:B------:R-:W-:-:S04]  /*1580*/  SEL R4, R4, RZ, P1 ;  /* 0x000000ff04047207 */ /* 0x000fc80000800000 */
[----:B01----:R-:W-:Y:S01]  /*1590*/  IMAD.U32 R0, RZ, RZ, UR4 ;  /* 0x00000004ff007e24 */ /* 0x003fe2000f8e00ff */
[----:B------:R-:W-:Y:S06]  /*15a0*/  @!P0 BRA `(.L_x_19) ;  /* 0x0000000000048947 */ /* 0x000fec0003800000 */
[----:B------:R-:W-:Y:S01]  /*15b0*/  BPT.TRAP 0x1 ;  /* 0x000000040000795c */ /* 0x000fe20000300000 */
.L_x_19:
[----:B------:R-:W-:Y:S01]  /*15c0*/  IMAD.U32 R6, RZ, RZ, UR41 ;  /* 0x00000029ff067e24 */ /* 0x000fe2000f8e00ff */
[----:B------:R-:W-:Y:S01]  /*15d0*/  LEA R8, R4, UR46, 0x3 ;  /* 0x0000002e04087c11 */ /* 0x000fe2000f8e18ff */
[----:B------:R-:W0:Y:S01]  /*15e0*/  LDC R5, c[0x0][0x28c] ;  /* 0x0000a300ff057b82 */ /* 0x000e220000000800 */
[----:B------:R-:W-:Y:S01]  /*15f0*/  SHF.L.U32 R3, R0, 0x1f, RZ ;  /* 0x0000001f00037819 */ /* 0x000fe200000006ff */
[----:B------:R-:W-:-:S04]  /*1600*/  IMAD R6, R6, 0x4000, R103 ;  /* 0x0000400006067824 */ /* 0x000fc800078e0267 */
[----:B------:R-:W-:Y:S01]  /*1610*/  VIADD R9, R6, UR46 ;  /* 0x0000002e06097c36 */ /* 0x000fe20008000000 */
[----:B------:R1:W2:Y:S01]  /*1620*/  SYNCS.PHASECHK.TRANS64.TRYWAIT P1, [R8+URZ], R3 ;  /* 0x00000003080075a7 */ /* 0x0002a2000802017f */
[----:B------:R1:W3:Y:S02]  /*1630*/  LDS.U16 R7, [R6+UR46+0xc00] ;  /* 0x000c002e06077984 */ /* 0x0002e40008000400 */
[----:B------:R-:W-:-:S07]  /*1640*/  IMAD.IADD R115, R107, 0x1, R9 ;  /* 0x000000016b737824 */ /* 0x000fce00078e0209 */
[----:B------:R-:W-:Y:S05]  /*1650*/  WARPSYNC.ALL ;  /* 0x0000000000007948 */ /* 0x000fea0003800000 */
[----:B------:R-:W3:Y:S04]  /*1660*/  LDS.U16 R10, [R6+UR46+0x800] ;  /* 0x0008002e060a7984 */ /* 0x000ee80008000400 */
[----:B------:R-:W-:Y:S04]  /*1670*/  LDS.U16 R11, [R6+UR46+0xc08] ;  /* 0x000c082e060b7984 */ /* 0x000fe80008000400 */
[----:B------:R-:W4:Y:S01]  /*1680*/  LDS.U16 R12, [R6+UR46+0x808] ;  /* 0x0008082e060c7984 */ /* 0x000f220008000400 */
[----:B0-----:R-:W-:-:S03]  /*1690*/  ISETP.GE.AND P2, PT, R5, 0x81, PT ;  /* 0x000000810500780c */ /* 0x001fc60003f46270 */
[----:B------:R-:W-:Y:S04]  /*16a0*/  LDS.U16 R13, [R115+0xc00] ;  /* 0x000c0000730d7984 */ /* 0x000fe80000000400 */
[----:B------:R-:W1:Y:S04]  /*16b0*/  LDS.U16 R14, [R115+0x800] ;  /* 0x00080000730e7984 */ /* 0x000e680000000400 */
[----:B------:R-:W-:Y:S04]  /*16c0*/  LDS.U16 R15, [R115+0xc08] ;  /* 0x000c0800730f7984 */ /* 0x000fe80000000400 */
[----:B------:R-:W0:Y:S01]  /*16d0*/  LDS.U16 R20, [R115+0x808] ;  /* 0x0008080073147984 */ /* 0x000e220000000400 */
[----:B---3--:R-:W-:-:S04]  /*16e0*/  PRMT R7, R10, 0x5410, R7 ;  /* 0x000054100a077816 */ /* 0x008fc80000000007 */
[-C--:B------:R-:W-:Y:S02]  /*16f0*/  F2FP.F16.E4M3.UNPACK_B R10, R7.reuse ;  /* 0x00000007ff0a723e */ /* 0x080fe400020006ff */
[----:B------:R-:W-:Y:S02]  /*1700*/  F2FP.F16.E4M3.UNPACK_B R7, R7.H1 ;  /* 0x00000007ff07723e */ /* 0x000fe400030006ff */
[----:B----4-:R-:W-:Y:S01]  /*1710*/  PRMT R11, R12, 0x5410, R11 ;  /* 0x000054100c0b7816 */ /* 0x010fe2000000000b */
[----:B------:R-:W-:Y:S02]  /*1720*/  HADD2.F32 R88, -RZ, R10.H0_H0 ;  /* 0x2000000aff587230 */ /* 0x000fe40000004100 */
[----:B------:R-:W-:Y:S01]  /*1730*/  HADD2.F32 R89, -RZ, R7.H0_H0 ;  /* 0x20000007ff597230 */ /* 0x000fe20000004100 */
[-C--:B------:R-:W-:Y:S02]  /*1740*/  F2FP.F16.E4M3.UNPACK_B R12, R11.reuse ;  /* 0x0000000bff0c723e */ /* 0x080fe400020006ff */
[----:B------:R-:W-:-:S02]  /*1750*/  F2FP.F16.E4M3.UNPACK_B R11, R11.H1 ;  /* 0x0000000bff0b723e */ /* 0x000fc400030006ff */
[----:B-1----:R-:W-:Y:S01]  /*1760*/  PRMT R6, R14, 0x5410, R13 ;  /* 0x000054100e067816 */ /* 0x002fe2000000000d */
[----:B------:R-:W-:Y:S02]  /*1770*/  HADD2.F32 R13, -RZ, R10.H1_H1 ;  /* 0x3000000aff0d7230 */ /* 0x000fe40000004100 */
[--C-:B------:R-:W-:Y:S02]  /*1780*/  HADD2.F32 R90, -RZ, R12.reuse.H0_H0 ;  /* 0x2000000cff5a7230 */ /* 0x100fe40000004100 */
[----:B------:R-:W-:Y:S01]  /*1790*/  HADD2.F32 R21, -RZ, R12.H1_H1 ;  /* 0x3000000cff157230 */ /* 0x000fe20000004100 */
[----:B------:R-:W-:Y:S01]  /*17a0*/  F2FP.BF16.F32.PACK_AB R88, R13, R88 ;  /* 0x000000580d58723e */ /* 0x000fe200000010ff */
[----:B------:R-:W-:Y:S01]  /*17b0*/  HADD2.F32 R10, -RZ, R7.H1_H1 ;  /* 0x30000007ff0a7230 */ /* 0x000fe20000004100 */
[----:B0-----:R-:W-:Y:S01]  /*17c0*/  PRMT R7, R20, 0x5410, R15 ;  /* 0x0000541014077816 */ /* 0x001fe2000000000f */
[--C-:B------:R-:W-:Y:S01]  /*17d0*/  HADD2.F32 R91, -RZ, R11.reuse.H0_H0 ;  /* 0x2000000bff5b7230 */ /* 0x100fe20000004100 */
[----:B------:R-:W-:Y:S01]  /*17e0*/  F2FP.BF16.F32.PACK_AB R90, R21, R90 ;  /* 0x0000005a155a723e */ /* 0x000fe200000010ff */
[----:B------:R-:W-:Y:S01]  /*17f0*/  HADD2.F32 R12, -RZ, R11.H1_H1 ;  /* 0x3000000bff0c7230 */ /* 0x000fe20000004100 */
[----:B------:R-:W-:-:S04]  /*1800*/  F2FP.BF16.F32.PACK_AB R89, R10, R89 ;  /* 0x000000590a59723e */ /* 0x000fc800000010ff */
[----:B------:R-:W-:Y:S01]  /*1810*/  F2FP.BF16.F32.PACK_AB R91, R12, R91 ;  /* 0x0000005b0c5b723e */ /* 0x000fe200000010ff */
[----:B------:R-:W-:-:S03]  /*1820*/  UIADD3 UR4, UR46, 0x10800, URZ ;  /* 0x000108002e047890 */ /* 0x000fc6000fffe03f */
[----:B------:R-:W-:Y:S01]  /*1830*/  WARPGROUP.ARRIVE ;  /* 0x00000000000079c5 */ /* 0x000fe20000000000 */
[----:B------:R-:W-:Y:S01]  /*1840*/  UMOV UR7, 0x40000040 ;  /* 0x4000004000077882 */ /* 0x000fe20000000000 */
[-C--:B------:R-:W-:Y:S01]  /*1850*/  F2FP.F16.E4M3.UNPACK_B R8, R6.reuse ;  /* 0x00000006ff08723e */ /* 0x080fe200020006ff */
[----:B------:R-:W-:Y:S01]  /*1860*/  USHF.R.U32.HI UR4, URZ, 0x4, UR4 ;  /* 0x000000043f047899 */ /* 0x000fe20008011604 */
[----:B------:R-:W-:Y:S01]  /*1870*/  F2FP.F16.E4M3.UNPACK_B R10, R6.H1 ;  /* 0x00000006ff0a723e */ /* 0x000fe200030006ff */
[----:B------:R-:W-:Y:S01]  /*1880*/  UMOV UR11, 0x40000040 ;  /* 0x40000040000b7882 */ /* 0x000fe20000000000 */
[-C--:B------:R-:W-:Y:S01]  /*1890*/  F2FP.F16.E4M3.UNPACK_B R12, R7.reuse ;  /* 0x00000007ff0c723e */ /* 0x080fe200020006ff */
[----:B------:R-:W-:Y:S01]  /*18a0*/  ULOP3.LUT UR4, UR4, 0x3fff, URZ, 0xc0, !UPT ;  /* 0x00003fff04047892 */ /* 0x000fe2000f8ec03f */
[--C-:B------:R-:W-:Y:S02]  /*18b0*/  HADD2.F32 R92, -RZ, R8.reuse.H0_H0 ;  /* 0x20000008ff5c7230 */ /* 0x100fe40000004100 */
[----:B------:R-:W-:Y:S01]  /*18c0*/  HADD2.F32 R11, -RZ, R8.H1_H1 ;  /* 0x30000008ff0b7230 */ /* 0x000fe20000004100 */
[----:B------:R-:W-:Y:S01]  /*18d0*/  ULOP3.LUT UR4, UR4, 0x10000, URZ, 0xfc, !UPT ;  /* 0x0001000004047892 */ /* 0x000fe2000f8efc3f */
[----:B------:R-:W-:Y:S01]  /*18e0*/  F2FP.F16.E4M3.UNPACK_B R8, R7.H1 ;  /* 0x00000007ff08723e */ /* 0x000fe200030006ff */
[----:B------:R-:W-:-:S02]  /*18f0*/  HADD2.F32 R93, -RZ, R10.H0_H0 ;  /* 0x2000000aff5d7230 */ /* 0x000fc40000004100 */
[----:B------:R-:W-:Y:S01]  /*1900*/  ULEA UR6, UR41, UR4, 0xb ;  /* 0x0000000429067291 */ /* 0x000fe2000f8e583f */
[----:B------:R-:W-:Y:S01]  /*1910*/  HADD2.F32 R10, -RZ, R10.H1_H1 ;  /* 0x3000000aff0a7230 */ /* 0x000fe20000004100 */
[----:B------:R-:W-:Y:S01]  /*1920*/  F2FP.BF16.F32.PACK_AB R92, R11, R92 ;  /* 0x0000005c0b5c723e */ /* 0x000fe200000010ff */
[----:B------:R-:W-:Y:S01]  /*1930*/  HADD2.F32 R95, -RZ, R8.H0_H0 ;  /* 0x20000008ff5f7230 */ /* 0x000fe20000004100 */
[----:B------:R-:W-:Y:S01]  /*1940*/  UIADD3 UR8, UR6, 0x2, URZ ;  /* 0x0000000206087890 */ /* 0x000fe2000fffe03f */
[--C-:B------:R-:W-:Y:S01]  /*1950*/  HADD2.F32 R94, -RZ, R12.reuse.H0_H0 ;  /* 0x2000000cff5e7230 */ /* 0x100fe20000004100 */
[----:B------:R-:W-:Y:S01]  /*1960*/  F2FP.BF16.F32.PACK_AB R93, R10, R93 ;  /* 0x0000005d0a5d723e */ /* 0x000fe200000010ff */
[----:B------:R-:W-:Y:S02]  /*1970*/  HADD2.F32 R13, -RZ, R12.H1_H1 ;  /* 0x3000000cff0d7230 */ /* 0x000fe40000004100 */
[----:B------:R-:W-:Y:S01]  /*1980*/  HGMMA.64x128x16.F32.BF16 R24, R88, gdesc[UR4], RZ, !UPT, gsb0 ;  /* 0x01e0000458187df0 */ /* 0x000fe2000c0018ff */
[----:B------:R-:W-:Y:S01]  /*1990*/  HADD2.F32 R8, -RZ, R8.H1_H1 ;  /* 0x30000008ff087230 */ /* 0x000fe20000004100 */
[----:B------:R-:W-:Y:S01]  /*19a0*/  UMOV UR10, UR8 ;  /* 0x00000008000a7c82 */ /* 0x000fe20008000000 */
[----:B------:R-:W-:Y:S01]  /*19b0*/  F2FP.BF16.F32.PACK_AB R94, R13, R94 ;  /* 0x0000005e0d5e723e */ /* 0x000fe200000010ff */
[----:B------:R-:W-:Y:S01]  /*19c0*/  IMAD.IADD R14, R108, 0x1, R9 ;  /* 0x000000016c0e7824 */ /* 0x000fe200078e0209 */
[----:B------:R-:W-:Y:S01]  /*19d0*/  UIADD3 UR8, UR6, 0x4, URZ ;  /* 0x0000000406087890 */ /* 0x000fe2000fffe03f */
[----:B------:R-:W-:Y:S01]  /*19e0*/  F2FP.BF16.F32.PACK_AB R95, R8, R95 ;  /* 0x0000005f085f723e */ /* 0x000fe200000010ff */
[----:B------:R-:W-:Y:S01]  /*19f0*/  IMAD.IADD R115, R108, 0x1, R115 ;  /* 0x000000016c737824 */ /* 0x000fe200078e0273 */
[----:B------:R-:W-:Y:S01]  /*1a00*/  UMOV UR7, 0x40000040 ;  /* 0x4000004000077882 */ /* 0x000fe20000000000 */
[----:B------:R-:W-:-:S02]  /*1a10*/  WARPGROUP.DEPBAR.LE gsb0, 0x0 ;  /* 0x00008000000079c5 */ /* 0x000fc40000010000 */
[----:B------:R-:W-:-:S06]  /*1a20*/  WARPGROUP.ARRIVE ;  /* 0x00000000000079c5 */ /* 0x000fcc0000000000 */
[----:B------:R-:W-:Y:S01]  /*1a30*/  HGMMA.64x128x16.F32.BF16 R24, R92, gdesc[UR8], R24, gsb0 ;  /* 0x01e000085c187df0 */ /* 0x000fe20008001818 */
[----:B------:R-:W-:Y:S01]  /*1a40*/  UMOV UR10, UR8 ;  /* 0x00000008000a7c82 */ /* 0x000fe20008000000 */
[----:B------:R-:W-:Y:S01]  /*1a50*/  UMOV UR11, 0x40000040 ;  /* 0x40000040000b7882 */ /* 0x000fe20000000000 */
[----:B------:R-:W-:Y:S01]  /*1a60*/  UIADD3 UR8, UR6, 0x6, URZ ;  /* 0x0000000606087890 */ /* 0x000fe2000fffe03f */
[----:B------:R-:W-:Y:S02]  /*1a70*/  WARPGROUP.DEPBAR.LE gsb0, 0x0 ;  /* 0x00008000000079c5 */ /* 0x000fe40000010000 */
[----:B------:R-:W-:Y:S04]  /*1a80*/  LDS.U16 R8, [R14+0xc00] ;  /* 0x000c00000e087984 */ /* 0x000fe80000000400 */
[----:B------:R-:W0:Y:S04]  /*1a90*/  LDS.U16 R11, [R14+0x800] ;  /* 0x000800000e0b7984 */ /* 0x000e280000000400 */
[----:B------:R-:W-:Y:S04]  /*1aa0*/  LDS.U16 R10, [R14+0xc08] ;  /* 0x000c08000e0a7984 */ /* 0x000fe80000000400 */
[----:B------:R-:W1:Y:S01]  /*1ab0*/  LDS.U16 R13, [R14+0x808] ;  /* 0x000808000e0d7984 */ /* 0x000e620000000400 */
[----:B0-----:R-:W-:-:S04]  /*1ac0*/  PRMT R8, R11, 0x5410, R8 ;  /* 0x000054100b087816 */ /* 0x001fc80000000008 */
[-C--:B------:R-:W-:Y:S02]  /*1ad0*/  F2FP.F16.E4M3.UNPACK_B R11, R8.reuse ;  /* 0x00000008ff0b723e */ /* 0x080fe400020006ff */
[----:B------:R-:W-:Y:S02]  /*1ae0*/  F2FP.F16.E4M3.UNPACK_B R8, R8.H1 ;  /* 0x00000008ff08723e */ /* 0x000fe400030006ff */
[----:B-1----:R-:W-:Y:S01]  /*1af0*/  PRMT R10, R13, 0x5410, R10 ;  /* 0x000054100d0a7816 */ /* 0x002fe2000000000a */
[--C-:B------:R-:W-:Y:S02]  /*1b00*/  HADD2.F32 R92, -RZ, R11.reuse.H0_H0 ;  /* 0x2000000bff5c7230 */ /* 0x100fe40000004100 */
[--C-:B------:R-:W-:Y:S01]  /*1b10*/  HADD2.F32 R93, -RZ, R8.reuse.H0_H0 ;  /* 0x20000008ff5d7230 */ /* 0x100fe20000004100 */
[-C--:B------:R-:W-:Y:S01]  /*1b20*/  F2FP.F16.E4M3.UNPACK_B R12, R10.reuse ;  /* 0x0000000aff0c723e */ /* 0x080fe200020006ff */
[----:B------:R-:W-:Y:S01]  /*1b30*/  HADD2.F32 R11, -RZ, R11.H1_H1 ;  /* 0x3000000bff0b7230 */ /* 0x000fe20000004100 */
[----:B------:R-:W-:Y:S01]  /*1b40*/  F2FP.F16.E4M3.UNPACK_B R10, R10.H1 ;  /* 0x0000000aff0a723e */ /* 0x000fe200030006ff */
[----:B------:R-:W-:-:S02]  /*1b50*/  HADD2.F32 R8, -RZ, R8.H1_H1 ;  /* 0x30000008ff087230 */ /* 0x000fc40000004100 */
[----:B------:R-:W-:Y:S01]  /*1b60*/  HADD2.F32 R94, -RZ, R12.H0_H0 ;  /* 0x2000000cff5e7230 */ /* 0x000fe20000004100 */
[----:B------:R-:W-:Y:S01]  /*1b70*/  F2FP.BF16.F32.PACK_AB R92, R11, R92 ;  /* 0x0000005c0b5c723e */ /* 0x000fe200000010ff */
[----:B------:R-:W-:Y:S01]  /*1b80*/  HADD2.F32 R95, -RZ, R10.H0_H0 ;  /* 0x2000000aff5f7230 */ /* 0x000fe20000004100 */
[----:B------:R-:W-:Y:S01]  /*1b90*/  F2FP.BF16.F32.PACK_AB R93, R8, R93 ;  /* 0x0000005d085d723e */ /* 0x000fe200000010ff */
[----:B------:R-:W-:Y:S02]  /*1ba0*/  HADD2.F32 R13, -RZ, R12.H1_H1 ;  /* 0x3000000cff0d7230 */ /* 0x000fe40000004100 */
[----:B------:R-:W-:-:S03]  /*1bb0*/  HADD2.F32 R10, -RZ, R10.H1_H1 ;  /* 0x3000000aff0a7230 */ /* 0x000fc60000004100 */
[----:B------:R-:W-:Y:S02]  /*1bc0*/  F2FP.BF16.F32.PACK_AB R94, R13, R94 ;  /* 0x0000005e0d5e723e */ /* 0x000fe400000010ff */
[----:B------:R-:W-:-:S04]  /*1bd0*/  F2FP.BF16.F32.PACK_AB R95, R10, R95 ;  /* 0x0000005f0a5f723e */ /* 0x000fc800000010ff */
        /* <DEDUP_REMOVED lines=25> */
[----:B------:R-:W-:Y:S02]  /*1d70*/  HADD2.F32 R10, -RZ, R10.H1_H1 ;  /* 0x3000000aff0a7230 */ /* 0x000fe40000004100 */
[----:B------:R-:W-:Y:S01]  /*1d80*/  IMAD.IADD R12, R110, 0x1, R9 ;  /* 0x000000016e0c7824 */ /* 0x000fe200078e0209 */
[----:B------:R-:W-:Y:S02]  /*1d90*/  F2FP.BF16.F32.PACK_AB R94, R13, R94 ;  /* 0x0000005e0d5e723e */ /* 0x000fe400000010ff */
[----:B------:R-:W-:Y:S01]  /*1da0*/  F2FP.BF16.F32.PACK_AB R95, R10, R95 ;  /* 0x0000005f0a5f723e */ /* 0x000fe200000010ff */
[----:B------:R-:W-:-:S03]  /*1db0*/  IMAD.IADD R13, R107, 0x1, R12 ;  /* 0x000000016b0d7824 */ /* 0x000fc600078e020c */
        /* <DEDUP_REMOVED lines=9> */
[----:B------:R1:W3:Y:S02]  /*1e50*/  LDS.U16 R11, [R12+0x808] ;  /* 0x000808000c0b7984 */ /* 0x0002e40000000400 */
[----:B-1----:R-:W-:Y:S01]  /*1e60*/  IMAD.IADD R12, R108, 0x1, R12 ;  /* 0x000000016c0c7824 */ /* 0x002fe200078e020c */
[----:B0-----:R-:W-:-:S04]  /*1e70*/  PRMT R8, R9, 0x5410, R8 ;  /* 0x0000541009087816 */ /* 0x001fc80000000008 */
[-C--:B------:R-:W-:Y:S02]  /*1e80*/  F2FP.F16.E4M3.UNPACK_B R9, R8.reuse ;  /* 0x00000008ff09723e */ /* 0x080fe400020006ff */
[----:B------:R-:W-:Y:S02]  /*1e90*/  F2FP.F16.E4M3.UNPACK_B R8, R8.H1 ;  /* 0x00000008ff08723e */ /* 0x000fe400030006ff */
[----:B---3--:R-:W-:Y:S01]  /*1ea0*/  PRMT R10, R11, 0x5410, R10 ;  /* 0x000054100b0a7816 */ /* 0x008fe2000000000a */
[--C-:B------:R-:W-:Y:S02]  /*1eb0*/  HADD2.F32 R92, -RZ, R9.reuse.H0_H0 ;  /* 0x20000009ff5c7230 */ /* 0x100fe40000004100 */
[--C-:B------:R-:W-:Y:S01]  /*1ec0*/  HADD2.F32 R93, -RZ, R8.reuse.H0_H0 ;  /* 0x20000008ff5d7230 */ /* 0x100fe20000004100 */
[-C--:B------:R-:W-:Y:S01]  /*1ed0*/  F2FP.F16.E4M3.UNPACK_B R11, R10.reuse ;  /* 0x0000000aff0b723e */ /* 0x080fe200020006ff */
[----:B------:R-:W-:Y:S01]  /*1ee0*/  HADD2.F32 R9, -RZ, R9.H1_H1 ;  /* 0x30000009ff097230 */ /* 0x000fe20000004100 */
[----:B------:R-:W-:Y:S01]  /*1ef0*/  F2FP.F16.E4M3.UNPACK_B R10, R10.H1 ;  /* 0x0000000aff0a723e */ /* 0x000fe200030006ff */
[----:B------:R-:W-:-:S02]  /*1f00*/  HADD2.F32 R8, -RZ, R8.H1_H1 ;  /* 0x30000008ff087230 */ /* 0x000fc40000004100 */
[--C-:B------:R-:W-:Y:S01]  /*1f10*/  HADD2.F32 R94, -RZ, R11.reuse.H0_H0 ;  /* 0x2000000bff5e7230 */ /* 0x100fe20000004100 */
[----:B------:R-:W-:Y:S01]  /*1f20*/  F2FP.BF16.F32.PACK_AB R92, R9, R92 ;  /* 0x0000005c095c723e */ /* 0x000fe200000010ff */
[--C-:B------:R-:W-:Y:S01]  /*1f30*/  HADD2.F32 R95, -RZ, R10.reuse.H0_H0 ;  /* 0x2000000aff5f7230 */ /* 0x100fe20000004100 */
        /* <DEDUP_REMOVED lines=9> */
[----:B------:R-:W-:Y:S02]  /*1fd0*/  UIADD3 UR8, UR6, 0x404, URZ ;  /* 0x0000040406087890 */ /* 0x000fe4000fffe03f */
        /* <DEDUP_REMOVED lines=53> */
[----:B------:R-:W-:Y:S03]  /*2330*/  HGMMA.64x128x16.F32.BF16 R24, R92, gdesc[UR8], R24, gsb0 ;  /* 0x01e000085c187df0 */ /* 0x000fe60008001818 */
        /* <DEDUP_REMOVED lines=26> */
[----:B------:R-:W-:Y:S05]  /*24e0*/  @!P2 BRA `(.L_x_20) ;  /* 0x0000000000aca947 */ /* 0x000fea0003800000 */
[----:B------:R-:W-:Y:S05]  /*24f0*/  @!P0 BRA `(.L_x_21) ;  /* 0x0000000000048947 */ /* 0x000fea0003800000 */
[----:B------:R-:W-:Y:S01]  /*2500*/  BPT.TRAP 0x1 ;  /* 0x000000040000795c */ /* 0x000fe20000300000 */
.L_x_21:
[----:B--2---:R-:W-:Y:S05]  /*2510*/  @P1 BRA `(.L_x_22) ;  /* 0x0000000000181947 */ /* 0x004fea0003800000 */
[----:B------:R-:W0:Y:S01]  /*2520*/  S2UR UR6, SR_CgaCtaId ;  /* 0x00000000000679c3 */ /* 0x000e220000008800 */
[----:B------:R-:W-:Y:S02]  /*2530*/  UMOV UR5, 0x400 ;  /* 0x0000040000057882 */ /* 0x000fe40000000000 */
[----:B0-----:R-:W-:-:S06]  /*2540*/  ULEA UR5, UR6, UR5, 0x18 ;  /* 0x0000000506057291 */ /* 0x001fcc000f8ec03f */
[----:B------:R-:W-:-:S04]  /*2550*/  LEA R6, R4, UR5, 0x3 ;  /* 0x0000000504067c11 */ /* 0x000fc8000f8e18ff */
[----:B------:R-:W0:Y:S02]  /*2560*/  SYNCS.PHASECHK.TRANS64.TRYWAIT P1, [R6+URZ], R3 ;  /* 0x00000003060075a7 */ /* 0x000e24000802017f */
[----:B0-----:R-:W-:Y:S05]  /*2570*/  @!P1 BRA `(.L_x_23) ;  /* 0x0000008400289947 */ /* 0x001fea0003800000 */
.L_x_22:
[----:B------:R-:W1:Y:S01]  /*2580*/  S2UR UR6, SR_CgaCtaId ;  /* 0x00000000000679c3 */ /* 0x000e620000008800 */
[----:B------:R-:W-:Y:S01]  /*2590*/  UMOV UR5, 0x400 ;  /* 0x0000040000057882 */ /* 0x000fe20000000000 */
[----:B0-----:R-:W-:Y:S01]  /*25a0*/  IMAD R3, R4, 0x4000, R103 ;  /* 0x0000400004037824 */ /* 0x001fe200078e0267 */
[----:B-1----:R-:W-:-:S06]  /*25b0*/  ULEA UR5, UR6, UR5, 0x18 ;  /* 0x0000000506057291 */ /* 0x002fcc000f8ec03f */
[----:B------:R-:W-:-:S03]  /*25c0*/  VIADD R6, R3, UR5 ;  /* 0x0000000503067c36 */ /* 0x000fc60008000000 */
[----:B------:R-:W-:Y:S01]  /*25d0*/  LDS.U16 R7, [R3+UR5+0xc00] ;  /* 0x000c000503077984 */ /* 0x000fe20008000400 */
[----:B------:R-:W-:-:S03]  /*25e0*/  IMAD.IADD R14, R107, 0x1, R6 ;  /* 0x000000016b0e7824 */ /* 0x000fc600078e0206 */
[----:B------:R-:W0:Y:S04]  /*25f0*/  LDS.U16 R8, [R3+UR5+0x800] ;  /* 0x0008000503087984 */ /* 0x000e280008000400 */
[----:B------:R-:W-:Y:S04]  /*2600*/  LDS.U16 R9, [R3+UR5+0xc08] ;  /* 0x000c080503097984 */ /* 0x000fe80008000400 */
[----:B------:R-:W1:Y:S04]  /*2610*/  LDS.U16 R10, [R3+UR5+0x808] ;  /* 0x00080805030a7984 */ /* 0x000e680008000400 */
[----:B------:R-:W-:Y:S04]  /*2620*/  LDS.U16 R6, [R14+0xc00] ;  /* 0x000c00000e067984 */ /* 0x000fe80000000400 */
[----:B------:R-:W2:Y:S04]  /*2630*/  LDS.U16 R11, [R14+0x800] ;  /* 0x000800000e0b7984 */ /* 0x000ea80000000400 */
[----:B------:R-:W-:Y:S04]  /*2640*/  LDS.U16 R12, [R14+0xc08] ;  /* 0x000c08000e0c7984 */ /* 0x000fe80000000400 */
[----:B------:R-:W3:Y:S01]  /*2650*/  LDS.U16 R13, [R14+0x808] ;  /* 0x000808000e0d7984 */ /* 0x000ee20000000400 */
[----:B0-----:R-:W-:-:S04]  /*2660*/  PRMT R7, R8, 0x5410, R7 ;  /* 0x0000541008077816 */ /* 0x001fc80000000007 */
[-C--:B------:R-:W-:Y:S02]  /*2670*/  F2FP.F16.E4M3.UNPACK_B R8, R7.reuse ;  /* 0x00000007ff08723e */ /* 0x080fe400020006ff */
[----:B------:R-:W-:Y:S02]  /*2680*/  F2FP.F16.E4M3.UNPACK_B R7, R7.H1 ;  /* 0x00000007ff07723e */ /* 0x000fe400030006ff */
[----:B-1----:R-:W-:Y:S01]  /*2690*/  PRMT R9, R10, 0x5410, R9 ;  /* 0x000054100a097816 */ /* 0x002fe20000000009 */
[--C-:B------:R-:W-:Y:S02]  /*26a0*/  HADD2.F32 R88, -RZ, R8.reuse.H0_H0 ;  /* 0x20000008ff587230 */ /* 0x100fe40000004100 */
[----:B------:R-:W-:Y:S01]  /*26b0*/  HADD2.F32 R3, -RZ, R8.H1_H1 ;  /* 0x30000008ff037230 */ /* 0x000fe20000004100 */
[-C--:B------:R-:W-:Y:S01]  /*26c0*/  F2FP.F16.E4M3.UNPACK_B R10, R9.reuse ;  /* 0x00000009ff0a723e */ /* 0x080fe200020006ff */
[--C-:B------:R-:W-:Y:S01]  /*26d0*/  HADD2.F32 R89, -RZ, R7.reuse.H0_H0 ;  /* 0x20000007ff597230 */ /* 0x100fe20000004100 */
[----:B------:R-:W-:Y:S01]  /*26e0*/  F2FP.F16.E4M3.UNPACK_B R9, R9.H1 ;  /* 0x00000009ff09723e */ /* 0x000fe200030006ff */
[----:B------:R-:W-:Y:S01]  /*26f0*/  HADD2.F32 R8, -RZ, R7.H1_H1 ;  /* 0x30000007ff087230 */ /* 0x000fe20000004100 */
[----:B------:R-:W-:Y:S01]  /*2700*/  F2FP.BF16.F32.PACK_AB R88, R3, R88 ;  /* 0x000000580358723e */ /* 0x000fe200000010ff */
[--C-:B------:R-:W-:Y:S01]  /*2710*/  HADD2.F32 R90, -RZ, R10.reuse.H0_H0 ;  /* 0x2000000aff5a7230 */ /* 0x100fe20000004100 */
[----:B--2---:R-:W-:Y:S01]  /*2720*/  PRMT R6, R11, 0x5410, R6 ;  /* 0x000054100b067816 */ /* 0x004fe20000000006 */
[----:B------:R-:W-:Y:S01]  /*2730*/  HADD2.F32 R7, -RZ, R10.H1_H1 ;  /* 0x3000000aff077230 */ /* 0x000fe20000004100 */
[----:B------:R-:W-:Y:S01]  /*2740*/  F2FP.BF16.F32.PACK_AB R89, R8, R89 ;  /* 0x000000590859723e */ /* 0x000fe200000010ff */
[----:B------:R-:W-:-:S02]  /*2750*/  HADD2.F32 R91, -RZ, R9.H0_H0 ;  /* 0x20000009ff5b7230 */ /* 0x000fc40000004100 */
[----:B------:R-:W-:Y:S01]  /*2760*/  HADD2.F32 R10, -RZ, R9.H1_H1 ;  /* 0x30000009ff0a7230 */ /* 0x000fe20000004100 */
[----:B------:R-:W-:Y:S02]  /*2770*/  F2FP.BF16.F32.PACK_AB R90, R7, R90 ;  /* 0x0000005a075a723e */ /* 0x000fe400000010ff */
[----:B---3--:R-:W-:Y:S02]  /*2780*/  PRMT R7, R13, 0x5410, R12 ;  /* 0x000054100d077816 */ /* 0x008fe4000000000c */
[----:B------:R-:W-:-:S07]  /*2790*/  F2FP.BF16.F32.PACK_AB R91, R10, R91 ;  /* 0x0000005b0a5b723e */ /* 0x000fce00000010ff */
.L_x_20:
[----:B--2---:R-:W-:-:S13]  /*27a0*/  ISETP.NE.AND P1, PT, RZ, UR44, PT ;  /* 0x0000002cff007c0c */ /* 0x004fda000bf25270 */
[----:B------:R-:W-:Y:S05]  /*27b0*/  @!P1 BRA `(.L_x_24) ;  /* 0x0000002000189947 */ /* 0x000fea0003800000 */
[----:B------:R-:W-:-:S13]  /*27c0*/  ISETP.GT.AND P1, PT, R5, 0x100, PT ;  /* 0x000001000500780c */ /* 0x000fda0003f24270 */
[----:B------:R-:W-:Y:S02]  /*27d0*/  @!P1 IMAD.SHL.U32 R8, R4, 0x4000, RZ ;  /* 0x0000400004089824 */ /* 0x000fe400078e00ff */
[----:B------:R-:W-:Y:S02]  /*27e0*/  @!P1 IMAD.U32 R3, RZ, RZ, UR41 ;  /* 0x00000029ff039e24 */ /* 0x000fe4000f8e00ff */
[----:B------:R-:W-:Y:S01]  /*27f0*/  @!P1 IMAD.IADD R9, R107, 0x1, R8 ;  /* 0x000000016b099824 */ /* 0x000fe200078e0208 */
[----:B------:R-:W-:Y:S06]  /*2800*/  @!P1 BRA `(.L_x_25) ;  /* 0x00000010007c9947 */ /* 0x000fec0003800000 */
[----:B------:R-:W-:Y:S02]  /*2810*/  IMAD.MOV.U32 R11, RZ, RZ, R4 ;  /* 0x000000ffff0b7224 */ /* 0x000fe400078e0004 */
[----:B------:R-:W-:Y:S02]  /*2820*/  IMAD.U32 R5, RZ, RZ, UR44 ;  /* 0x0000002cff057e24 */ /* 0x000fe4000f8e00ff */
[----:B------:R-:W-:-:S07]  /*2830*/  IMAD.U32 R3, RZ, RZ, UR41 ;  /* 0x00000029ff037e24 */ /* 0x000fce000f8e00ff */
.L_x_33:
[----:B------:R-:W-:Y:S01]  /*2840*/  IMAD.MOV.U32 R9, RZ, RZ, 0x40000040 ;  /* 0x40000040ff097424 */ /* 0x000fe200078e00ff */
[----:B------:R-:W-:Y:S01]  /*2850*/  LEA R8, R11, UR4, 0xb ;  /* 0x000000040b087c11 */ /* 0x000fe2000f8e58ff */
[----:B------:R-:W-:Y:S05]  /*2860*/  YIELD ;  /* 0x0000000000007946 */ /* 0x000fea0003800000 */
[----:B------:R-:W-:Y:S05]  /*2870*/  WARPSYNC.ALL ;  /* 0x0000000000007948 */ /* 0x000fea0003800000 */
[----:B------:R-:W-:Y:S01]  /*2880*/  R2UR UR6, R8 ;  /* 0x00000000080672ca */ /* 0x000fe200000e0000 */
[----:B------:R-:W-:Y:S01]  /*2890*/  WARPGROUP.ARRIVE ;  /* 0x00000000000079c5 */ /* 0x000fe20000000000 */
[----:B------:R-:W-:Y:S01]  /*28a0*/  R2UR UR7, R9 ;  /* 0x00000000090772ca */ /* 0x000fe200000e0000 */
[----:B------:R-:W-:-:S05]  /*28b0*/  VIADD R4, R11, 0x1 ;  /* 0x000000010b047836 */ /* 0x000fca0000000000 */
[----:B------:R-:W-:-:S04]  /*28c0*/  ISETP.NE.AND P1, PT, R4, 0x4, PT ;  /* 0x000000040400780c */ /* 0x000fc80003f25270 */
[----:B------:R-:W-:Y:S02]  /*28d0*/  SEL R13, RZ, 0x1, P1 ;  /* 0x00000001ff0d7807 */ /* 0x000fe40000800000 */
[----:B------:R-:W-:Y:S01]  /*28e0*/  SEL R4, R4, RZ, P1 ;  /* 0x000000ff04047207 */ /* 0x000fe20000800000 */
[----:B------:R-:W-:Y:S01]  /*28f0*/  HGMMA.64x128x16.F32.BF16 R24, R88, gdesc[UR4], R24, gsb0 ;  /* 0x01e0000458187df0 */ /* 0x000fe20008001818 */
[----:B------:R-:W-:Y:S02]  /*2900*/  LOP3.LUT R0, R0, R13, RZ, 0x3c, !PT ;  /* 0x0000000d00007212 */ /* 0x000fe400078e3cff */
[----:B------:R-:W-:Y:S02]  /*2910*/  WARPGROUP.DEPBAR.LE gsb0, 0x0 ;  /* 0x00008000000079c5 */ /* 0x000fe40000010000 */
[----:B------:R-:W-:Y:S05]  /*2920*/  @!P0 BRA `(.L_x_26) ;  /* 0x0000000000048947 */ /* 0x000fea0003800000 */
[----:B------:R-:W-:Y:S01]  /*2930*/  BPT.TRAP 0x1 ;  /* 0x000000040000795c */ /* 0x000fe20000300000 */
.L_x_26:
[----:B------:R-:W0:Y:S01]  /*2940*/  S2R R13, SR_CgaCtaId ;  /* 0x00000000000d7919 */ /* 0x000e220000008800 */
[----:B------:R-:W-:Y:S01]  /*2950*/  MOV R10, 0x400 ;  /* 0x00000400000a7802 */ /* 0x000fe20000000f00 */
[----:B------:R-:W-:Y:S01]  /*2960*/  VIADD R14, R8, 0x2 ;  /* 0x00000002080e7836 */ /* 0x000fe20000000000 */
[-C--:B------:R-:W-:Y:S01]  /*2970*/  F2FP.F16.E4M3.UNPACK_B R9, R6.reuse ;  /* 0x00000006ff09723e */ /* 0x080fe200020006ff */
[----:B------:R-:W-:Y:S01]  /*2980*/  IMAD.MOV.U32 R15, RZ, RZ, 0x40000040 ;  /* 0x40000040ff0f7424 */ /* 0x000fe200078e00ff */
[----:B------:R-:W-:Y:S02]  /*2990*/  F2FP.F16.E4M3.UNPACK_B R6, R6.H1 ;  /* 0x00000006ff06723e */ /* 0x000fe400030006ff */
[----:B------:R-:W-:Y:S01]  /*29a0*/  R2UR UR6, R14 ;  /* 0x000000000e0672ca */ /* 0x000fe200000e0000 */
[--C-:B------:R-:W-:Y:S01]  /*29b0*/  HADD2.F32 R92, -RZ, R9.reuse.H0_H0 ;  /* 0x20000009ff5c7230 */ /* 0x100fe20000004100 */
[----:B------:R-:W-:Y:S01]  /*29c0*/  R2UR UR7, R15 ;  /* 0x000000000f0772ca */ /* 0x000fe200000e0000 */
[----:B------:R-:W-:-:S02]  /*29d0*/  HADD2.F32 R9, -RZ, R9.H1_H1 ;  /* 0x30000009ff097230 */ /* 0x000fc40000004100 */
[--C-:B------:R-:W-:Y:S02]  /*29e0*/  HADD2.F32 R93, -RZ, R6.reuse.H0_H0 ;  /* 0x20000006ff5d7230 */ /* 0x100fe40000004100 */
[----:B------:R-:W-:Y:S01]  /*29f0*/  HADD2.F32 R12, -RZ, R6.H1_H1 ;  /* 0x30000006ff0c7230 */ /* 0x000fe20000004100 */
[----:B------:R-:W-:Y:S01]  /*2a00*/  F2FP.BF16.F32.PACK_AB R92, R9, R92 ;  /* 0x0000005c095c723e */ /* 0x000fe200000010ff */
[----:B------:R-:W-:-:S03]  /*2a10*/  IMAD R9, R11, 0x4000, R108 ;  /* 0x000040000b097824 */ /* 0x000fc600078e026c */
[----:B------:R-:W-:Y:S02]  /*2a20*/  F2FP.BF16.F32.PACK_AB R93, R12, R93 ;  /* 0x0000005d0c5d723e */ /* 0x000fe400000010ff */
[----:B0-----:R-:W-:Y:S02]  /*2a30*/  LEA R10, R13, R10, 0x18 ;  /* 0x0000000a0d0a7211 */ /* 0x001fe400078ec0ff */
[-C--:B------:R-:W-:Y:S02]  /*2a40*/  F2FP.F16.E4M3.UNPACK_B R13, R7.reuse ;  /* 0x00000007ff0d723e */ /* 0x080fe400020006ff */
[----:B------:R-:W-:Y:S01]  /*2a50*/  F2FP.F16.E4M3.UNPACK_B R7, R7.H1 ;  /* 0x00000007ff07723e */ /* 0x000fe200030006ff */
[----:B------:R-:W-:Y:S01]  /*2a60*/  IMAD R6, R4, 0x8, R10 ;  /* 0x0000000804067824 */ /* 0x000fe200078e020a */
[----:B------:R-:W-:Y:S01]  /*2a70*/  IADD3 R88, R10, R9, R103 ;  /* 0x000000090a587210 */ /* 0x000fe20007ffe067 */
[--C-:B------:R-:W-:Y:S02]  /*2a80*/  HADD2.F32 R94, -RZ, R13.reuse.H0_H0 ;  /* 0x2000000dff5e7230 */ /* 0x100fe40000004100 */
[----:B------:R-:W-:-:S02]  /*2a90*/  HADD2.F32 R13, -RZ, R13.H1_H1 ;  /* 0x3000000dff0d7230 */ /* 0x000fc40000004100 */
[--C-:B------:R-:W-:Y:S02]  /*2aa0*/  HADD2.F32 R95, -RZ, R7.reuse.H0_H0 ;  /* 0x20000007ff5f7230 */ /* 0x100fe40000004100 */
[----:B------:R-:W-:Y:S01]  /*2ab0*/  HADD2.F32 R14, -RZ, R7.H1_H1 ;  /* 0x30000007ff0e7230 */ /* 0x000fe20000004100 */
[----:B------:R-:W-:Y:S02]  /*2ac0*/  SHF.L.U32 R7, R0, 0x1f, RZ ;  /* 0x0000001f00077819 */ /* 0x000fe400000006ff */
[----:B------:R-:W-:Y:S02]  /*2ad0*/  F2FP.BF16.F32.PACK_AB R94, R13, R94 ;  /* 0x0000005e0d5e723e */ /* 0x000fe400000010ff */
[----:B------:R-:W-:Y:S01]  /*2ae0*/  F2FP.BF16.F32.PACK_AB R95, R14, R95 ;  /* 0x0000005f0e5f723e */ /* 0x000fe200000010ff */
[----:B------:R0:W1:Y:S03]  /*2af0*/  SYNCS.PHASECHK.TRANS64.TRYWAIT P1, [R6+URZ], R7 ;  /* 0x00000007060075a7 */ /* 0x000066000802017f */
[----:B------:R-:W-:-:S06]  /*2b00*/  WARPGROUP.ARRIVE ;  /* 0x00000000000079c5 */ /* 0x000fcc0000000000 */
[----:B------:R-:W-:Y:S03]  /*2b10*/  HGMMA.64x128x16.F32.BF16 R24, R92, gdesc[UR4], R24, gsb0 ;  /* 0x01e000045c187df0 */ /* 0x000fe60008001818 */
[----:B------:R-:W-:Y:S02]  /*2b20*/  WARPGROUP.DEPBAR.LE gsb0, 0x0 ;  /* 0x00008000000079c5 */ /* 0x000fe40000010000 */
[----:B------:R-:W-:Y:S04]  /*2b30*/  LDS.U16 R9, [R88+0xc00] ;  /* 0x000c000058097984 */ /* 0x000fe80000000400 */
[----:B------:R-:W2:Y:S04]  /*2b40*/  LDS.U16 R12, [R88+0x800] ;  /* 0x00080000580c7984 */ /* 0x000ea80000000400 */
[----:B------:R-:W-:Y:S04]  /*2b50*/  LDS.U16 R13, [R88+0xc08] ;  /* 0x000c0800580d7984 */ /* 0x000fe80000000400 */
[----:B------:R3:W4:Y:S02]  /*2b60*/  LDS.U16 R14, [R88+0x808] ;  /* 0x00080800580e7984 */ /* 0x0007240000000400 */
[----:B---3--:R-:W-:Y:S01]  /*2b70*/  IMAD.IADD R88, R107, 0x1, R88 ;  /* 0x000000016b587824 */ /* 0x008fe200078e0258 */
[----:B--2---:R-:W-:Y:S01]  /*2b80*/  PRMT R9, R12, 0x5410, R9 ;  /* 0x000054100c097816 */ /* 0x004fe20000000009 */
[----:B------:R-:W-:-:S03]  /*2b90*/  VIADD R12, R8, 0x4 ;  /* 0x00000004080c7836 */ /* 0x000fc60000000000 */
[-C--:B------:R-:W-:Y:S02]  /*2ba0*/  F2FP.F16.E4M3.UNPACK_B R15, R9.reuse ;  /* 0x00000009ff0f723e */ /* 0x080fe400020006ff */
[----:B------:R-:W-:Y:S02]  /*2bb0*/  F2FP.F16.E4M3.UNPACK_B R9, R9.H1 ;  /* 0x00000009ff09723e */ /* 0x000fe400030006ff */
[----:B----4-:R-:W-:Y:S01]  /*2bc0*/  PRMT R14, R14, 0x5410, R13 ;  /* 0x000054100e0e7816 */ /* 0x010fe2000000000d */
[----:B------:R-:W-:Y:S01]  /*2bd0*/  IMAD.MOV.U32 R13, RZ, RZ, 0x40000040 ;  /* 0x40000040ff0d7424 */ /* 0x000fe200078e00ff */
[----:B------:R-:W-:Y:S01]  /*2be0*/  R2UR UR6, R12 ;  /* 0x000000000c0672ca */ /* 0x000fe200000e0000 */
[----:B------:R-:W-:Y:S01]  /*2bf0*/  HADD2.F32 R92, -RZ, R15.H0_H0 ;  /* 0x2000000fff5c7230 */ /* 0x000fe20000004100 */
[-C--:B------:R-:W-:Y:S01]  /*2c00*/  F2FP.F16.E4M3.UNPACK_B R20, R14.reuse ;  /* 0x0000000eff14723e */ /* 0x080fe200020006ff */
[--C-:B------:R-:W-:Y:S01]  /*2c10*/  HADD2.F32 R93, -RZ, R9.reuse.H0_H0 ;  /* 0x20000009ff5d7230 */ /* 0x100fe20000004100 */
[----:B------:R-:W-:Y:S01]  /*2c20*/  F2FP.F16.E4M3.UNPACK_B R14, R14.H1 ;  /* 0x0000000eff0e723e */ /* 0x000fe200030006ff */
[----:B------:R-:W-:Y:S01]  /*2c30*/  HADD2.F32 R12, -RZ, R9.H1_H1 ;  /* 0x30000009ff0c7230 */ /* 0x000fe20000004100 */
[----:B------:R-:W-:Y:S01]  /*2c40*/  R2UR UR7, R13 ;  /* 0x000000000d0772ca */ /* 0x000fe200000e0000 */
[----:B------:R-:W-:-:S02]  /*2c50*/  HADD2.F32 R15, -RZ, R15.H1_H1 ;  /* 0x3000000fff0f7230 */ /* 0x000fc40000004100 */
[----:B------:R-:W-:Y:S01]  /*2c60*/  HADD2.F32 R95, -RZ, R14.H0_H0 ;  /* 0x2000000eff5f7230 */ /* 0x000fe20000004100 */
        /* <DEDUP_REMOVED lines=11> */
[----:B------:R-:W2:Y:S04]  /*2d20*/  LDS.U16 R12, [R88+0x800] ;  /* 0x00080000580c7984 */ /* 0x000ea80000000400 */
[----:B------:R-:W-:Y:S04]  /*2d30*/  LDS.U16 R13, [R88+0xc08] ;  /* 0x000c0800580d7984 */ /* 0x000fe80000000400 */
[----:B------:R-:W3:Y:S01]  /*2d40*/  LDS.U16 R14, [R88+0x808] ;  /* 0x00080800580e7984 */ /* 0x000ee20000000400 */
[----:B--2---:R-:W-:Y:S01]  /*2d50*/  PRMT R9, R12, 0x5410, R9 ;  /* 0x000054100c097816 */ /* 0x004fe20000000009 */
[----:B------:R-:W-:-:S03]  /*2d60*/  VIADD R12, R8, 0x6 ;  /* 0x00000006080c7836 */ /* 0x000fc60000000000 */
[-C--:B------:R-:W-:Y:S02]  /*2d70*/  F2FP.F16.E4M3.UNPACK_B R15, R9.reuse ;  /* 0x00000009ff0f723e */ /* 0x080fe400020006ff */
[----:B------:R-:W-:Y:S02]  /*2d80*/  F2FP.F16.E4M3.UNPACK_B R9, R9.H1 ;  /* 0x00000009ff09723e */ /* 0x000fe400030006ff */
[----:B---3--:R-:W-:Y:S01]  /*2d90*/  PRMT R14, R14, 0x5410, R13 ;  /* 0x000054100e0e7816 */ /* 0x008fe2000000000d */
        /* <DEDUP_REMOVED lines=15> */
[----:B------:R-:W-:Y:S01]  /*2e90*/  F2FP.BF16.F32.PACK_AB R94, R9, R94 ;  /* 0x0000005e095e723e */ /* 0x000fe200000010ff */
[----:B------:R-:W-:Y:S01]  /*2ea0*/  IMAD R9, R11, 0x4000, R110 ;  /* 0x000040000b097824 */ /* 0x000fe200078e026e */
[----:B------:R-:W-:-:S04]  /*2eb0*/  F2FP.BF16.F32.PACK_AB R95, R14, R95 ;  /* 0x0000005f0e5f723e */ /* 0x000fc800000010ff */
[----:B------:R-:W-:Y:S01]  /*2ec0*/  WARPGROUP.ARRIVE ;  /* 0x00000000000079c5 */ /* 0x000fe20000000000 */
[----:B------:R-:W-:-:S05]  /*2ed0*/  IADD3 R20, R10, R9, R103 ;  /* 0x000000090a147210 */ /* 0x000fca0007ffe067 */
[----:B------:R-:W-:Y:S01]  /*2ee0*/  HGMMA.64x128x16.F32.BF16 R24, R92, gdesc[UR4], R24, gsb0 ;  /* 0x01e000045c187df0 */ /* 0x000fe20008001818 */
[--C-:B------:R-:W-:Y:S02]  /*2ef0*/  IMAD.IADD R21, R107, 0x1, R20.reuse ;  /* 0x000000016b157824 */ /* 0x100fe400078e0214 */
        /* <DEDUP_REMOVED lines=11> */
[--C-:B------:R-:W-:Y:S01]  /*2fb0*/  HADD2.F32 R92, -RZ, R13.reuse.H0_H0 ;  /* 0x2000000dff5c7230 */ /* 0x100fe20000004100 */
[----:B------:R-:W-:Y:S01]  /*2fc0*/  R2UR UR6, R12 ;  /* 0x000000000c0672ca */ /* 0x000fe200000e0000 */
[----:B------:R-:W-:Y:S01]  /*2fd0*/  HADD2.F32 R15, -RZ, R13.H1_H1 ;  /* 0x3000000dff0f7230 */ /* 0x000fe20000004100 */
[-C--:B------:R-:W-:Y:S01]  /*2fe0*/  F2FP.F16.E4M3.UNPACK_B R14, R11.reuse ;  /* 0x0000000bff0e723e */ /* 0x080fe200020006ff */
[----:B------:R-:W-:Y:S01]  /*2ff0*/  IMAD.MOV.U32 R13, RZ, RZ, 0x40000040 ;  /* 0x40000040ff0d7424 */ /* 0x000fe200078e00ff */
[----:B------:R-:W-:Y:S01]  /*3000*/  F2FP.F16.E4M3.UNPACK_B R11, R11.H1 ;  /* 0x0000000bff0b723e */ /* 0x000fe200030006ff */
[--C-:B------:R-:W-:Y:S01]  /*3010*/  HADD2.F32 R93, -RZ, R9.reuse.H0_H0 ;  /* 0x20000009ff5d7230 */ /* 0x100fe20000004100 */
[----:B------:R-:W-:Y:S01]  /*3020*/  F2FP.BF16.F32.PACK_AB R92, R15, R92 ;  /* 0x0000005c0f5c723e */ /* 0x000fe200000010ff */
[----:B------:R-:W-:Y:S01]  /*3030*/  HADD2.F32 R12, -RZ, R9.H1_H1 ;  /* 0x30000009ff0c7230 */ /* 0x000fe20000004100 */
[----:B------:R-:W-:Y:S01]  /*3040*/  R2UR UR7, R13 ;  /* 0x000000000d0772ca */ /* 0x000fe200000e0000 */
[----:B------:R-:W-:-:S02]  /*3050*/  HADD2.F32 R94, -RZ, R14.H0_H0 ;  /* 0x2000000eff5e7230 */ /* 0x000fc40000004100 */
[----:B------:R-:W-:Y:S01]  /*3060*/  HADD2.F32 R9, -RZ, R14.H1_H1 ;  /* 0x3000000eff097230 */ /* 0x000fe20000004100 */
[----:B------:R-:W-:Y:S01]  /*3070*/  F2FP.BF16.F32.PACK_AB R93, R12, R93 ;  /* 0x0000005d0c5d723e */ /* 0x000fe200000010ff */
[--C-:B------:R-:W-:Y:S02]  /*3080*/  HADD2.F32 R95, -RZ, R11.reuse.H0_H0 ;  /* 0x2000000bff5f7230 */ /* 0x100fe40000004100 */
[----:B------:R-:W-:Y:S01]  /*3090*/  HADD2.F32 R14, -RZ, R11.H1_H1 ;  /* 0x3000000bff0e7230 */ /* 0x000fe20000004100 */
[----:B------:R-:W-:-:S04]  /*30a0*/  F2FP.BF16.F32.PACK_AB R94, R9, R94 ;  /* 0x0000005e095e723e */ /* 0x000fc800000010ff */
[----:B------:R-:W-:-:S04]  /*30b0*/  F2FP.BF16.F32.PACK_AB R95, R14, R95 ;  /* 0x0000005f0e5f723e */ /* 0x000fc800000010ff */
        /* <DEDUP_REMOVED lines=38> */
[----:B------:R-:W-:-:S02]  /*3320*/  VIADD R12, R8, 0x404 ;  /* 0x00000404080c7836 */ /* 0x000fc40000000000 */
[----:B------:R-:W-:Y:S01]  /*3330*/  VIADD R8, R8, 0x406 ;  /* 0x0000040608087836 */ /* 0x000fe20000000000 */
[-C--:B------:R-:W-:Y:S02]  /*3340*/  F2FP.F16.E4M3.UNPACK_B R13, R9.reuse ;  /* 0x00000009ff0d723e */ /* 0x080fe400020006ff */
[----:B------:R-:W-:Y:S02]  /*3350*/  F2FP.F16.E4M3.UNPACK_B R9, R9.H1 ;  /* 0x00000009ff09723e */ /* 0x000fe400030006ff */
[----:B---3--:R-:W-:Y:S01]  /*3360*/  PRMT R11, R14, 0x5410, R11 ;  /* 0x000054100e0b7816 */ /* 0x008fe2000000000b */
        /* <DEDUP_REMOVED lines=18> */
[----:B------:R-:W-:Y:S01]  /*3490*/  HGMMA.64x128x16.F32.BF16 R24, R92, gdesc[UR4], R24, gsb0 ;  /* 0x01e000045c187df0 */ /* 0x000fe20008001818 */
[----:B------:R-:W-:Y:S02]  /*34a0*/  R2UR UR6, R8 ;  /* 0x00000000080672ca */ /* 0x000fe400000e0000 */
[----:B------:R-:W-:Y:S02]  /*34b0*/  WARPGROUP.DEPBAR.LE gsb0, 0x0 ;  /* 0x00008000000079c5 */ /* 0x000fe40000010000 */
[----:B------:R-:W-:Y:S04]  /*34c0*/  LDS.U16 R9, [R21+0xc00] ;  /* 0x000c000015097984 */ /* 0x000fe80000000400 */
[----:B------:R-:W2:Y:S04]  /*34d0*/  LDS.U16 R12, [R21+0x800] ;  /* 0x00080000150c7984 */ /* 0x000ea80000000400 */
[----:B------:R-:W-:Y:S04]  /*34e0*/  LDS.U16 R11, [R21+0xc08] ;  /* 0x000c0800150b7984 */ /* 0x000fe80000000400 */
[----:B------:R-:W3:Y:S01]  /*34f0*/  LDS.U16 R14, [R21+0x808] ;  /* 0x00080800150e7984 */ /* 0x000ee20000000400 */
[----:B--2---:R-:W-:-:S04]  /*3500*/  PRMT R9, R12, 0x5410, R9 ;  /* 0x000054100c097816 */ /* 0x004fc80000000009 */
[----:B------:R-:W-:Y:S02]  /*3510*/  F2FP.F16.E4M3.UNPACK_B R12, R9 ;  /* 0x00000009ff0c723e */ /* 0x000fe400020006ff */
[----:B---3--:R-:W-:-:S03]  /*3520*/  PRMT R11, R14, 0x5410, R11 ;  /* 0x000054100e0b7816 */ /* 0x008fc6000000000b */
[--C-:B------:R-:W-:Y:S02]  /*3530*/  HADD2.F32 R92, -RZ, R12.reuse.H0_H0 ;  /* 0x2000000cff5c7230 */ /* 0x100fe40000004100 */
[----:B------:R-:W-:Y:S01]  /*3540*/  HADD2.F32 R13, -RZ, R12.H1_H1 ;  /* 0x3000000cff0d7230 */ /* 0x000fe20000004100 */
[----:B------:R-:W-:Y:S01]  /*3550*/  F2FP.F16.E4M3.UNPACK_B R12, R9.H1 ;  /* 0x00000009ff0c723e */ /* 0x000fe200030006ff */
[----:B------:R-:W-:Y:S01]  /*3560*/  IMAD.MOV.U32 R9, RZ, RZ, 0x40000040 ;  /* 0x40000040ff097424 */ /* 0x000fe200078e00ff */
[-C--:B------:R-:W-:Y:S02]  /*3570*/  F2FP.F16.E4M3.UNPACK_B R14, R11.reuse ;  /* 0x0000000bff0e723e */ /* 0x080fe400020006ff */
[----:B------:R-:W-:Y:S01]  /*3580*/  F2FP.F16.E4M3.UNPACK_B R11, R11.H1 ;  /* 0x0000000bff0b723e */ /* 0x000fe200030006ff */
[--C-:B------:R-:W-:Y:S01]  /*3590*/  HADD2.F32 R93, -RZ, R12.reuse.H0_H0 ;  /* 0x2000000cff5d7230 */ /* 0x100fe20000004100 */
[----:B------:R-:W-:Y:S01]  /*35a0*/  R2UR UR7, R9 ;  /* 0x00000000090772ca */ /* 0x000fe200000e0000 */
[----:B------:R-:W-:Y:S01]  /*35b0*/  HADD2.F32 R12, -RZ, R12.H1_H1 ;  /* 0x3000000cff0c7230 */ /* 0x000fe20000004100 */
[----:B------:R-:W-:Y:S01]  /*35c0*/  F2FP.BF16.F32.PACK_AB R92, R13, R92 ;  /* 0x0000005c0d5c723e */ /* 0x000fe200000010ff */
        /* <DEDUP_REMOVED lines=10> */
[----:B01----:R-:W-:Y:S05]  /*3670*/  @!P0 BRA `(.L_x_27) ;  /* 0x0000000000048947 */ /* 0x003fea0003800000 */
[----:B------:R-:W-:Y:S01]  /*3680*/  BPT.TRAP 0x1 ;  /* 0x000000040000795c */ /* 0x000fe20000300000 */
.L_x_27:
[----:B------:R-:W-:Y:S01]  /*3690*/  IMAD R8, R3, 0x8, R10 ;  /* 0x0000000803087824 */ /* 0x000fe200078e020a */
[----:B------:R-:W-:-:S03]  /*36a0*/  ISETP.GT.U32.AND P2, PT, R18, 0x1, PT ;  /* 0x000000011200780c */ /* 0x000fc60003f44070 */
[----:B------:R-:W-:-:S05]  /*36b0*/  VIADD R8, R8, 0x20 ;  /* 0x0000002008087836 */ /* 0x000fca0000000000 */
[----:B------:R-:W-:-:S04]  /*36c0*/  PRMT R8, RZ, 0x654, R8 ;  /* 0x00000654ff087816 */ /* 0x000fc80000000008 */
[----:B------:R0:W-:Y:S01]  /*36d0*/  SYNCS.ARRIVE.TRANS64.RED.A1T0 RZ, [R8+URZ], RZ ;  /* 0x000000ff08ff79a7 */ /* 0x0001e2000810043f */
[----:B------:R-:W-:Y:S05]  /*36e0*/  @P2 BRA `(.L_x_28) ;  /* 0x0000000000042947 */ /* 0x000fea0003800000 */
[----:B------:R-:W-:Y:S01]  /*36f0*/  BPT.TRAP 0x1 ;  /* 0x000000040000795c */ /* 0x000fe20000300000 */
.L_x_28:
[----:B------:R-:W-:-:S05]  /*3700*/  VIADD R3, R3, 0x1 ;  /* 0x0000000103037836 */ /* 0x000fca0000000000 */
[----:B------:R-:W-:-:S04]  /*3710*/  ISETP.NE.AND P2, PT, R3, 0x4, PT ;  /* 0x000000040300780c */ /* 0x000fc80003f45270 */
[----:B------:R-:W-:Y:S01]  /*3720*/  SEL R3, R3, RZ, P2 ;  /* 0x000000ff03037207 */ /* 0x000fe20001000000 */
[----:B------:R-:W-:Y:S08]  /*3730*/  @!P0 BRA `(.L_x_29) ;  /* 0x0000000000048947 */ /* 0x000ff00003800000 */
[----:B------:R-:W-:Y:S01]  /*3740*/  BPT.TRAP 0x1 ;  /* 0x000000040000795c */ /* 0x000fe20000300000 */
.L_x_29:
[----:B------:R-:W-:Y:S04]  /*3750*/  BSSY B0, `(.L_x_30) ;  /* 0x0000004000007945 */ /* 0x000fe80003800000 */
[----:B------:R-:W-:Y:S05]  /*3760*/  @P1 BRA `(.L_x_31) ;  /* 0x0000000000081947 */ /* 0x000fea0003800000 */
[----:B------:R-:W1:Y:S02]  /*3770*/  SYNCS.PHASECHK.TRANS64.TRYWAIT P1, [R6+URZ], R7 ;  /* 0x00000007060075a7 */ /* 0x000e64000802017f */
[----:B-1----:R-:W-:Y:S05]  /*3780*/  @!P1 BRA `(.L_x_32) ;  /* 0x0000007000b89947 */ /* 0x002fea0003800000 */
.L_x_31:
[----:B------:R-:W-:Y:S05]  /*3790*/  BSYNC B0 ;  /* 0x0000000000007941 */ /* 0x000fea0003800000 */
.L_x_30:
[----:B------:R-:W-:Y:S01]  /*37a0*/  IMAD.SHL.U32 R20, R4, 0x4000, RZ ;  /* 0x0000400004147824 */ /* 0x000fe200078e00ff */
[C---:B------:R-:W-:Y:S01]  /*37b0*/  ISETP.GT.AND P1, PT, R5.reuse, 0x2, PT ;  /* 0x000000020500780c */ /* 0x040fe20003f24270 */
[----:B------:R-:W-:Y:S02]  /*37c0*/  VIADD R5, R5, 0xffffffff ;  /* 0xffffffff05057836 */ /* 0x000fe40000000000 */
[----:B------:R-:W-:Y:S01]  /*37d0*/  IMAD.IADD R21, R107, 0x1, R20 ;  /* 0x000000016b157824 */ /* 0x000fe200078e0214 */
[----:B------:R-:W-:-:S04]  /*37e0*/  IADD3 R11, R10, R20, R103 ;  /* 0x000000140a0b7210 */ /* 0x000fc80007ffe067 */
[----:B------:R-:W-:Y:S01]  /*37f0*/  IADD3 R14, R10, R21, R103 ;  /* 0x000000150a0e7210 */ /* 0x000fe20007ffe067 */
[----:B-1----:R-:W-:Y:S04]  /*3800*/  LDS.U16 R6, [R11+0xc00] ;  /* 0x000c00000b067984 */ /* 0x002fe80000000400 */
[----:B------:R-:W1:Y:S04]  /*3810*/  LDS.U16 R7, [R11+0x800] ;  /* 0x000800000b077984 */ /* 0x000e680000000400 */
[----:B0-----:R-:W-:Y:S04]  /*3820*/  LDS.U16 R8, [R11+0xc08] ;  /* 0x000c08000b087984 */ /* 0x001fe80000000400 */
[----:B------:R0:W2:Y:S04]  /*3830*/  LDS.U16 R9, [R11+0x808] ;  /* 0x000808000b097984 */ /* 0x0000a80000000400 */
[----:B------:R-:W-:Y:S04]  /*3840*/  LDS.U16 R10, [R14+0xc00] ;  /* 0x000c00000e0a7984 */ /* 0x000fe80000000400 */
[----:B------:R-:W3:Y:S01]  /*3850*/  LDS.U16 R13, [R14+0x800] ;  /* 0x000800000e0d7984 */ /* 0x000ee20000000400 */
[----:B0-----:R-:W-:-:S03]  /*3860*/  IMAD.MOV.U32 R11, RZ, RZ, R4 ;  /* 0x000000ffff0b7224 */ /* 0x001fc600078e0004 */
[----:B------:R-:W-:Y:S04]  /*3870*/  LDS.U16 R12, [R14+0xc08] ;  /* 0x000c08000e0c7984 */ /* 0x000fe80000000400 */
[----:B------:R-:W0:Y:S01]  /*3880*/  LDS.U16 R15, [R14+0x808] ;  /* 0x000808000e0f7984 */ /* 0x000e220000000400 */
[----:B-1----:R-:W-:-:S04]  /*3890*/  PRMT R6, R7, 0x5410, R6 ;  /* 0x0000541007067816 */ /* 0x002fc80000000006 */
[-C--:B------:R-:W-:Y:S02]  /*38a0*/  F2FP.F16.E4M3.UNPACK_B R7, R6.reuse ;  /* 0x00000006ff07723e */ /* 0x080fe400020006ff */
[----:B------:R-:W-:Y:S02]  /*38b0*/  F2FP.F16.E4M3.UNPACK_B R6, R6.H1 ;  /* 0x00000006ff06723e */ /* 0x000fe400030006ff */
[----:B--2---:R-:W-:Y:S01]  /*38c0*/  PRMT R8, R9, 0x5410, R8 ;  /* 0x0000541009087816 */ /* 0x004fe20000000008 */
        /* <DEDUP_REMOVED lines=10> */
[----:B------:R-:W-:Y:S01]  /*3970*/  HADD2.F32 R9, -RZ, R9.H1_H1 ;  /* 0x30000009ff097230 */ /* 0x000fe20000004100 */
[----:B---3--:R-:W-:Y:S01]  /*3980*/  PRMT R6, R13, 0x5410, R10 ;  /* 0x000054100d067816 */ /* 0x008fe2000000000a */
[----:B------:R-:W-:Y:S01]  /*3990*/  HADD2.F32 R8, -RZ, R8.H1_H1 ;  /* 0x30000008ff087230 */ /* 0x000fe20000004100 */
[----:B0-----:R-:W-:Y:S02]  /*39a0*/  PRMT R7, R15, 0x5410, R12 ;  /* 0x000054100f077816 */ /* 0x001fe4000000000c */
[----:B------:R-:W-:Y:S02]  /*39b0*/  F2FP.BF16.F32.PACK_AB R90, R9, R90 ;  /* 0x0000005a095a723e */ /* 0x000fe400000010ff */
[----:B------:R-:W-:Y:S01]  /*39c0*/  F2FP.BF16.F32.PACK_AB R91, R8, R91 ;  /* 0x0000005b085b723e */ /* 0x000fe200000010ff */
[----:B------:R-:W-:Y:S06]  /*39d0*/  @P1 BRA `(.L_x_33) ;  /* 0xffffffec00981947 */ /* 0x000fec000383ffff */
[----:B------:R-:W-:Y:S02]  /*39e0*/  IMAD.MOV.U32 R8, RZ, RZ, R20 ;  /* 0x000000ffff087224 */ /* 0x000fe400078e0014 */
[----:B------:R-:W-:-:S07]  /*39f0*/  IMAD.MOV.U32 R9, RZ, RZ, R21 ;  /* 0x000000ffff097224 */ /* 0x000fce00078e0015 */
.L_x_25:
[----:B------:R-:W-:Y:S01]  /*3a00*/  IMAD.MOV.U32 R5, RZ, RZ, 0x40000040 ;  /* 0x40000040ff057424 */ /* 0x000fe200078e00ff */
[----:B------:R-:W-:Y:S01]  /*3a10*/  LEA R4, R4, UR4, 0xb ;  /* 0x0000000404047c11 */ /* 0x000fe2000f8e58ff */
[----:B------:R-:W-:Y:S05]  /*3a20*/  WARPSYNC.ALL ;  /* 0x0000000000007948 */ /* 0x000fea0003800000 */
[C---:B------:R-:W-:Y:S01]  /*3a30*/  R2UR UR6, R4.reuse ;  /* 0x00000000040672ca */ /* 0x040fe200000e0000 */
[----:B------:R-:W-:Y:S01]  /*3a40*/  WARPGROUP.ARRIVE ;  /* 0x00000000000079c5 */ /* 0x000fe20000000000 */
[----:B------:R-:W-:Y:S01]  /*3a50*/  R2UR UR7, R5 ;  /* 0x00000000050772ca */ /* 0x000fe200000e0000 */
[----:B------:R-:W-:Y:S01]  /*3a60*/  IMAD.MOV.U32 R11, RZ, RZ, 0x40000040 ;  /* 0x40000040ff0b7424 */ /* 0x000fe200078e00ff */
[-C--:B------:R-:W-:Y:S01]  /*3a70*/  F2FP.F16.E4M3.UNPACK_B R0, R6.reuse ;  /* 0x00000006ff00723e */ /* 0x080fe200020006ff */
[----:B------:R-:W-:Y:S01]  /*3a80*/  VIADD R10, R4, 0x2 ;  /* 0x00000002040a7836 */ /* 0x000fe20000000000 */
[----:B------:R-:W-:Y:S01]  /*3a90*/  F2FP.F16.E4M3.UNPACK_B R6, R6.H1 ;  /* 0x00000006ff06723e */ /* 0x000fe200030006ff */
[----:B------:R-:W0:Y:S01]  /*3aa0*/  S2R R13, SR_CgaCtaId ;  /* 0x00000000000d7919 */ /* 0x000e220000008800 */
[----:B------:R-:W-:Y:S01]  /*3ab0*/  IADD3 R9, R103, R9, R108 ;  /* 0x0000000967097210 */ /* 0x000fe20007ffe06c */
[----:B------:R-:W-:-:S02]  /*3ac0*/  HADD2.F32 R92, -RZ, R0.H0_H0 ;  /* 0x20000000ff5c7230 */ /* 0x000fc40000004100 */
[----:B------:R-:W-:Y:S01]  /*3ad0*/  HADD2.F32 R5, -RZ, R0.H1_H1 ;  /* 0x30000000ff057230 */ /* 0x000fe20000004100 */
[-C--:B------:R-:W-:Y:S01]  /*3ae0*/  F2FP.F16.E4M3.UNPACK_B R0, R7.reuse ;  /* 0x00000007ff00723e */ /* 0x080fe200020006ff */
[----:B------:R-:W-:Y:S01]  /*3af0*/  HADD2.F32 R93, -RZ, R6.H0_H0 ;  /* 0x20000006ff5d7230 */ /* 0x000fe20000004100 */
[----:B------:R-:W-:Y:S01]  /*3b00*/  F2FP.F16.E4M3.UNPACK_B R7, R7.H1 ;  /* 0x00000007ff07723e */ /* 0x000fe200030006ff */
[----:B------:R-:W-:Y:S01]  /*3b10*/  HGMMA.64x128x16.F32.BF16 R24, R88, gdesc[UR4], R24, gsb0 ;  /* 0x01e0000458187df0 */ /* 0x000fe20008001818 */
[----:B------:R-:W-:Y:S01]  /*3b20*/  R2UR UR7, R11 ;  /* 0x000000000b0772ca */ /* 0x000fe200000e0000 */
[--C-:B------:R-:W-:Y:S01]  /*3b30*/  HADD2.F32 R94, -RZ, R0.reuse.H0_H0 ;  /* 0x20000000ff5e7230 */ /* 0x100fe20000004100 */
[----:B------:R-:W-:Y:S01]  /*3b40*/  R2UR UR6, R10 ;  /* 0x000000000a0672ca */ /* 0x000fe200000e0000 */
[----:B------:R-:W-:Y:S01]  /*3b50*/  HADD2.F32 R11, -RZ, R0.H1_H1 ;  /* 0x30000000ff0b7230 */ /* 0x000fe20000004100 */
[----:B------:R-:W-:Y:S01]  /*3b60*/  F2FP.BF16.F32.PACK_AB R92, R5, R92 ;  /* 0x0000005c055c723e */ /* 0x000fe200000010ff */
[----:B------:R-:W-:Y:S01]  /*3b70*/  HADD2.F32 R6, -RZ, R6.H1_H1 ;  /* 0x30000006ff067230 */ /* 0x000fe20000004100 */
[----:B------:R-:W-:Y:S01]  /*3b80*/  IADD3 R5, R103, R8, R108 ;  /* 0x0000000867057210 */ /* 0x000fe20007ffe06c */
[--C-:B------:R-:W-:Y:S01]  /*3b90*/  HADD2.F32 R95, -RZ, R7.reuse.H0_H0 ;  /* 0x20000007ff5f7230 */ /* 0x100fe20000004100 */
[----:B------:R-:W-:Y:S01]  /*3ba0*/  F2FP.BF16.F32.PACK_AB R94, R11, R94 ;  /* 0x0000005e0b5e723e */ /* 0x000fe200000010ff */
[----:B------:R-:W-:Y:S01]  /*3bb0*/  HADD2.F32 R0, -RZ, R7.H1_H1 ;  /* 0x30000007ff007230 */ /* 0x000fe20000004100 */
[----:B------:R-:W-:-:S04]  /*3bc0*/  F2FP.BF16.F32.PACK_AB R93, R6, R93 ;  /* 0x0000005d065d723e */ /* 0x000fc800000010ff */
[----:B------:R-:W-:Y:S02]  /*3bd0*/  F2FP.BF16.F32.PACK_AB R95, R0, R95 ;  /* 0x0000005f005f723e */ /* 0x000fe400000010ff */
[----:B------:R-:W-:-:S04]  /*3be0*/  MOV R0, 0x400 ;  /* 0x0000040000007802 */ /* 0x000fc80000000f00 */
[----:B0-----:R-:W-:-:S05]  /*3bf0*/  LEA R0, R13, R0, 0x18 ;  /* 0x000000000d007211 */ /* 0x001fca00078ec0ff */
[----:B------:R-:W-:Y:S01]  /*3c00*/  IMAD.IADD R13, R0, 0x1, R5 ;  /* 0x00000001000d7824 */ /* 0x000fe200078e0205 */
[----:B------:R-:W-:Y:S02]  /*3c10*/  WARPGROUP.DEPBAR.LE gsb0, 0x0 ;  /* 0x00008000000079c5 */ /* 0x000fe40000010000 */
[----:B------:R-:W-:-:S06]  /*3c20*/  WARPGROUP.ARRIVE ;  /* 0x00000000000079c5 */ /* 0x000fcc0000000000 */
[----:B------:R-:W-:Y:S03]  /*3c30*/  HGMMA.64x128x16.F32.BF16 R24, R92, gdesc[UR4], R24, gsb0 ;  /* 0x01e000045c187df0 */ /* 0x000fe60008001818 */
[----:B------:R-:W-:Y:S02]  /*3c40*/  WARPGROUP.DEPBAR.LE gsb0, 0x0 ;  /* 0x00008000000079c5 */ /* 0x000fe40000010000 */
[----:B------:R-:W-:Y:S04]  /*3c50*/  LDS.U16 R5, [R13+0xc00] ;  /* 0x000c00000d057984 */ /* 0x000fe80000000400 */
[----:B------:R-:W0:Y:S04]  /*3c60*/  LDS.U16 R6, [R13+0x800] ;  /* 0x000800000d067984 */ /* 0x000e280000000400 */
[----:B------:R-:W-:Y:S04]  /*3c70*/  LDS.U16 R7, [R13+0xc08] ;  /* 0x000c08000d077984 */ /* 0x000fe80000000400 */
[----:B------:R-:W1:Y:S01]  /*3c80*/  LDS.U16 R10, [R13+0x808] ;  /* 0x000808000d0a7984 */ /* 0x000e620000000400 */
[----:B0-----:R-:W-:Y:S01]  /*3c90*/  PRMT R5, R6, 0x5410, R5 ;  /* 0x0000541006057816 */ /* 0x001fe20000000005 */
[----:B------:R-:W-:-:S03]  /*3ca0*/  VIADD R6, R4, 0x4 ;  /* 0x0000000404067836 */ /* 0x000fc60000000000 */
[-C--:B------:R-:W-:Y:S02]  /*3cb0*/  F2FP.F16.E4M3.UNPACK_B R11, R5.reuse ;  /* 0x00000005ff0b723e */ /* 0x080fe400020006ff */
[----:B------:R-:W-:Y:S02]  /*3cc0*/  F2FP.F16.E4M3.UNPACK_B R5, R5.H1 ;  /* 0x00000005ff05723e */ /* 0x000fe400030006ff */
[----:B-1----:R-:W-:Y:S01]  /*3cd0*/  PRMT R10, R10, 0x5410, R7 ;  /* 0x000054100a0a7816 */ /* 0x002fe20000000007 */
        /* <DEDUP_REMOVED lines=14> */
[----:B------:R-:W-:Y:S02]  /*3dc0*/  HADD2.F32 R10, -RZ, R10.H1_H1 ;  /* 0x3000000aff0a7230 */ /* 0x000fe40000004100 */
[----:B------:R-:W-:Y:S01]  /*3dd0*/  IMAD.IADD R12, R0, 0x1, R9 ;  /* 0x00000001000c7824 */ /* 0x000fe200078e0209 */
        /* <DEDUP_REMOVED lines=10> */
[----:B------:R-:W-:-:S03]  /*3e80*/  IMAD.MOV.U32 R7, RZ, RZ, 0x40000040 ;  /* 0x40000040ff077424 */ /* 0x000fc600078e00ff */
[-C--:B------:R-:W-:Y:S02]  /*3e90*/  F2FP.F16.E4M3.UNPACK_B R11, R10.reuse ;  /* 0x0000000aff0b723e */ /* 0x080fe400020006ff */
[----:B------:R-:W-:Y:S02]  /*3ea0*/  F2FP.F16.E4M3.UNPACK_B R10, R10.H1 ;  /* 0x0000000aff0a723e */ /* 0x000fe400030006ff */
[----:B-1----:R-:W-:Y:S01]  /*3eb0*/  PRMT R5, R6, 0x5410, R5 ;  /* 0x0000541006057816 */ /* 0x002fe20000000005 */
[----:B------:R-:W-:Y:S01]  /*3ec0*/  VIADD R6, R4, 0x6 ;  /* 0x0000000604067836 */ /* 0x000fe20000000000 */
[----:B------:R-:W-:Y:S01]  /*3ed0*/  R2UR UR7, R7 ;  /* 0x00000000070772ca */ /* 0x000fe200000e0000 */
[--C-:B------:R-:W-:Y:S01]  /*3ee0*/  HADD2.F32 R94, -RZ, R11.reuse.H0_H0 ;  /* 0x2000000bff5e7230 */ /* 0x100fe20000004100 */
[-C--:B------:R-:W-:Y:S01]  /*3ef0*/  F2FP.F16.E4M3.UNPACK_B R9, R5.reuse ;  /* 0x00000005ff09723e */ /* 0x080fe200020006ff */
[----:B------:R-:W-:Y:S01]  /*3f00*/  HADD2.F32 R95, -RZ, R10.H0_H0 ;  /* 0x2000000aff5f7230 */ /* 0x000fe20000004100 */
[----:B------:R-:W-:Y:S01]  /*3f10*/  F2FP.F16.E4M3.UNPACK_B R5, R5.H1 ;  /* 0x00000005ff05723e */ /* 0x000fe200030006ff */
[----:B------:R-:W-:Y:S01]  /*3f20*/  HADD2.F32 R11, -RZ, R11.H1_H1 ;  /* 0x3000000bff0b7230 */ /* 0x000fe20000004100 */
[----:B------:R-:W-:Y:S01]  /*3f30*/  R2UR UR6, R6 ;  /* 0x00000000060672ca */ /* 0x000fe200000e0000 */
[----:B------:R-:W-:-:S02]  /*3f40*/  HADD2.F32 R92, -RZ, R9.H0_H0 ;  /* 0x20000009ff5c7230 */ /* 0x000fc40000004100 */
[----:B------:R-:W-:Y:S01]  /*3f50*/  HADD2.F32 R9, -RZ, R9.H1_H1 ;  /* 0x30000009ff097230 */ /* 0x000fe20000004100 */
[----:B------:R-:W-:Y:S01]  /*3f60*/  F2FP.BF16.F32.PACK_AB R94, R11, R94 ;  /* 0x0000005e0b5e723e */ /* 0x000fe200000010ff */
[--C-:B------:R-:W-:Y:S02]  /*3f70*/  HADD2.F32 R93, -RZ, R5.reuse.H0_H0 ;  /* 0x20000005ff5d7230 */ /* 0x100fe40000004100 */
[----:B------:R-:W-:Y:S01]  /*3f80*/  HADD2.F32 R6, -RZ, R5.H1_H1 ;  /* 0x30000005ff067230 */ /* 0x000fe20000004100 */
[----:B------:R-:W-:Y:S01]  /*3f90*/  F2FP.BF16.F32.PACK_AB R92, R9, R92 ;  /* 0x0000005c095c723e */ /* 0x000fe200000010ff */
[----:B------:R-:W-:Y:S01]  /*3fa0*/  HADD2.F32 R10, -RZ, R10.H1_H1 ;  /* 0x3000000aff0a7230 */ /* 0x000fe20000004100 */
[----:B------:R-:W-:Y:S02]  /*3fb0*/  IADD3 R5, R103, R110, R8 ;  /* 0x0000006e67057210 */ /* 0x000fe40007ffe008 */
[----:B------:R-:W-:Y:S02]  /*3fc0*/  F2FP.BF16.F32.PACK_AB R93, R6, R93 ;  /* 0x0000005d065d723e */ /* 0x000fe400000010ff */
[----:B------:R-:W-:Y:S01]  /*3fd0*/  F2FP.BF16.F32.PACK_AB R95, R10, R95 ;  /* 0x0000005f0a5f723e */ /* 0x000fe200000010ff */
[----:B------:R-:W-:-:S03]  /*3fe0*/  IMAD.IADD R11, R0, 0x1, R5 ;  /* 0x00000001000b7824 */ /* 0x000fc600078e0205 */
[----:B------:R-:W-:Y:S01]  /*3ff0*/  WARPGROUP.ARRIVE ;  /* 0x00000000000079c5 */ /* 0x000fe20000000000 */
[----:B------:R-:W-:-:S05]  /*4000*/  IMAD.IADD R13, R107, 0x1, R11 ;  /* 0x000000016b0d7824 */ /* 0x000fca00078e020b */
[----:B------:R-:W-:Y:S03]  /*4010*/  HGMMA.64x128x16.F32.BF16 R24, R92, gdesc[UR4], R24, gsb0 ;  /* 0x01e000045c187df0 */ /* 0x000fe60008001818 */
[----:B------:R-:W-:Y:S02]  /*4020*/  WARPGROUP.DEPBAR.LE gsb0, 0x0 ;  /* 0x00008000000079c5 */ /* 0x000fe40000010000 */
[----:B------:R-:W-:Y:S04]  /*4030*/  LDS.U16 R5, [R11+0xc00] ;  /* 0x000c00000b057984 */ /* 0x000fe80000000400 */
[----:B------:R-:W0:Y:S04]  /*4040*/  LDS.U16 R6, [R11+0x800] ;  /* 0x000800000b067984 */ /* 0x000e280000000400 */
[----:B------:R-:W-:Y:S04]  /*4050*/  LDS.U16 R7, [R11+0xc08] ;  /* 0x000c08000b077984 */ /* 0x000fe80000000400 */
[----:B------:R1:W2:Y:S02]  /*4060*/  LDS.U16 R8, [R11+0x808] ;  /* 0x000808000b087984 */ /* 0x0002a40000000400 */
[----:B-1----:R-:W-:Y:S01]  /*4070*/  IMAD.IADD R11, R108, 0x1, R11 ;  /* 0x000000016c0b7824 */ /* 0x002fe200078e020b */
[----:B0-----:R-:W-:Y:S01]  /*4080*/  PRMT R5, R6, 0x5410, R5 ;  /* 0x0000541006057816 */ /* 0x001fe20000000005 */
[----:B------:R-:W-:-:S03]  /*4090*/  VIADD R6, R4, 0x400 ;  /* 0x0000040004067836 */ /* 0x000fc60000000000 */
[-C--:B------:R-:W-:Y:S02]  /*40a0*/  F2FP.F16.E4M3.UNPACK_B R9, R5.reuse ;  /* 0x00000005ff09723e */ /* 0x080fe400020006ff */
[----:B------:R-:W-:Y:S02]  /*40b0*/  F2FP.F16.E4M3.UNPACK_B R5, R5.H1 ;  /* 0x00000005ff05723e */ /* 0x000fe400030006ff */
[----:B--2---:R-:W-:Y:S01]  /*40c0*/  PRMT R8, R8, 0x5410, R7 ;  /* 0x0000541008087816 */ /* 0x004fe20000000007 */
        /* <DEDUP_REMOVED lines=55> */
[----:B------:R-:W-:-:S02]  /*4440*/  VIADD R6, R4, 0x404 ;  /* 0x0000040404067836 */ /* 0x000fc40000000000 */
[----:B------:R-:W-:Y:S01]  /*4450*/  VIADD R4, R4, 0x406 ;  /* 0x0000040604047836 */ /* 0x000fe20000000000 */
        /* <DEDUP_REMOVED lines=22> */
[----:B------:R-:W-:Y:S02]  /*45c0*/  R2UR UR6, R4 ;  /* 0x00000000040672ca */ /* 0x000fe400000e0000 */
[----:B------:R-:W-:Y:S02]  /*45d0*/  WARPGROUP.DEPBAR.LE gsb0, 0x0 ;  /* 0x00008000000079c5 */ /* 0x000fe40000010000 */
[----:B------:R-:W-:Y:S04]  /*45e0*/  LDS.U16 R5, [R13+0xc00] ;  /* 0x000c00000d057984 */ /* 0x000fe80000000400 */
[----:B------:R-:W0:Y:S04]  /*45f0*/  LDS.U16 R6, [R13+0x800] ;  /* 0x000800000d067984 */ /* 0x000e280000000400 */
[----:B------:R-:W-:Y:S04]  /*4600*/  LDS.U16 R7, [R13+0xc08] ;  /* 0x000c08000d077984 */ /* 0x000fe80000000400 */
[----:B------:R-:W1:Y:S01]  /*4610*/  LDS.U16 R8, [R13+0x808] ;  /* 0x000808000d087984 */ /* 0x000e620000000400 */
[----:B0-----:R-:W-:-:S04]  /*4620*/  PRMT R5, R6, 0x5410, R5 ;  /* 0x0000541006057816 */ /* 0x001fc80000000005 */
[----:B------:R-:W-:Y:S02]  /*4630*/  F2FP.F16.E4M3.UNPACK_B R6, R5 ;  /* 0x00000005ff06723e */ /* 0x000fe400020006ff */
[----:B-1----:R-:W-:-:S03]  /*4640*/  PRMT R7, R8, 0x5410, R7 ;  /* 0x0000541008077816 */ /* 0x002fc60000000007 */
        /* <DEDUP_REMOVED lines=20> */
[----:B------:R-:W-:Y:S05]  /*4790*/  @!P0 BRA `(.L_x_34) ;  /* 0x0000000000048947 */ /* 0x000fea0003800000 */
[----:B------:R-:W-:Y:S01]  /*47a0*/  BPT.TRAP 0x1 ;  /* 0x000000040000795c */ /* 0x000fe20000300000 */
.L_x_34:
[----:B------:R-:W-:Y:S01]  /*47b0*/  IMAD R0, R3, 0x8, R0 ;  /* 0x0000000803007824 */ /* 0x000fe200078e0200 */
[----:B------:R-:W-:-:S03]  /*47c0*/  ISETP.GT.U32.AND P1, PT, R18, 0x1, PT ;  /* 0x000000011200780c */ /* 0x000fc60003f24070 */
[----:B------:R-:W-:-:S05]  /*47d0*/  VIADD R0, R0, 0x20 ;  /* 0x0000002000007836 */ /* 0x000fca0000000000 */
[----:B------:R-:W-:-:S04]  /*47e0*/  PRMT R0, RZ, 0x654, R0 ;  /* 0x00000654ff007816 */ /* 0x000fc80000000000 */
[----:B------:R0:W-:Y:S01]  /*47f0*/  SYNCS.ARRIVE.TRANS64.RED.A1T0 RZ, [R0+URZ], RZ ;  /* 0x000000ff00ff79a7 */ /* 0x0001e2000810043f */
[----:B------:R-:W-:Y:S05]  /*4800*/  @P1 BRA `(.L_x_24) ;  /* 0x0000000000041947 */ /* 0x000fea0003800000 */
[----:B------:R-:W-:Y:S01]  /*4810*/  BPT.TRAP 0x1 ;  /* 0x000000040000795c */ /* 0x000fe20000300000 */
.L_x_24:
[----:B------:R-:W-:Y:S05]  /*4820*/  @!P0 BRA `(.L_x_35) ;  /* 0x0000000000048947 */ /* 0x000fea0003800000 */
[----:B------:R-:W-:Y:S01]  /*4830*/  BPT.TRAP 0x1 ;  /* 0x000000040000795c */ /* 0x000fe20000300000 */
.L_x_35:
[----:B------:R-:W1:Y:S01]  /*4840*/  S2UR UR6, SR_CgaCtaId ;  /* 0x00000000000679c3 */ /* 0x000e620000008800 */
[----:B------:R-:W-:Y:S01]  /*4850*/  UIADD3 UR4, UR45, UR41, URZ ;  /* 0x000000292d047290 */ /* 0x000fe2000fffe03f */
[----:B------:R-:W-:Y:S01]  /*4860*/  ISETP.GT.U32.AND P0, PT, R18, 0x1, PT ;  /* 0x000000011200780c */ /* 0x000fe20003f04070 */
[----:B------:R-:W-:Y:S02]  /*4870*/  UMOV UR5, 0x400 ;  /* 0x0000040000057882 */ /* 0x000fe40000000000 */
[----:B------:R-:W-:-:S04]  /*4880*/  USHF.L.U32 UR4, UR4, 0x3, URZ ;  /* 0x0000000304047899 */ /* 0x000fc8000800063f */
[----:B------:R-:W-:Y:S02]  /*4890*/  ULOP3.LUT UR4, UR4, 0x18, URZ, 0xc0, !UPT ;  /* 0x0000001804047892 */ /* 0x000fe4000f8ec03f */
[----:B-1----:R-:W-:-:S04]  /*48a0*/  ULEA UR5, UR6, UR5, 0x18 ;  /* 0x0000000506057291 */ /* 0x002fc8000f8ec03f */
[----:B------:R-:W-:-:S04]  /*48b0*/  UIADD3 UR4, UR5, 0x20, UR4 ;  /* 0x0000002005047890 */ /* 0x000fc8000fffe004 */
[----:B------:R-:W-:-:S09]  /*48c0*/  UPRMT UR4, URZ, 0x654, UR4 ;  /* 0x000006543f047896 */ /* 0x000fd20008000004 */
[----:B------:R-:W-:Y:S01]  /*48d0*/  SYNCS.ARRIVE.TRANS64.RED.A1T0 RZ, [UR4], RZ ;  /* 0x000000ffffff79a7 */ /* 0x000fe20008100404 */
[----:B------:R-:W-:Y:S05]  /*48e0*/  @P0 BRA `(.L_x_36) ;  /* 0x0000000000040947 */ /* 0x000fea0003800000 */
[----:B------:R-:W-:Y:S01]  /*48f0*/  BPT.TRAP 0x1 ;  /* 0x000000040000795c */ /* 0x000fe20000300000 */
.L_x_36:
[----:B------:R-:W-:Y:S01]  /*4900*/  IMAD.SHL.U32 R22, R22, 0x80, RZ ;  /* 0x0000008016167824 */ /* 0x000fe200078e00ff */
[----:B------:R-:W-:Y:S01]  /*4910*/  ULDC UR6, c[0x0][0x288] ;  /* 0x0000a20000067ab9 */ /* 0x000fe20000000800 */
[----:B------:R-:W-:Y:S01]  /*4920*/  SHF.R.S32.HI R13, RZ, 0x1f, R23 ;  /* 0x0000001fff0d7819 */ /* 0x000fe20000011417 */
[C---:B------:R-:W-:Y:S01]  /*4930*/  IMAD.SHL.U32 R9, R99.reuse, 0x80, RZ ;  /* 0x0000008063097824 */ /* 0x040fe200078e00ff */
[----:B------:R-:W-:Y:S01]  /*4940*/  ULDC.64 UR4, c[0x0][0x7d0] ;  /* 0x0001f40000047ab9 */ /* 0x000fe20000000a00 */
[C---:B------:R-:W-:Y:S01]  /*4950*/  LOP3.LUT R6, R22.reuse, R101, RZ, 0xfc, !PT ;  /* 0x0000006516067212 */ /* 0x040fe200078efcff */
[----:B------:R-:W-:Y:S01]  /*4960*/  IMAD.WIDE R20, R99, 0x80, R96 ;  /* 0x0000008063147825 */ /* 0x000fe200078e0260 */
[----:B------:R-:W-:Y:S01]  /*4970*/  ISETP.GE.AND P0, PT, R22, UR6, PT ;  /* 0x0000000616007c0c */ /* 0x000fe2000bf06270 */
[----:B------:R-:W-:Y:S01]  /*4980*/  ULDC UR6, c[0x0][0x284] ;  /* 0x0000a10000067ab9 */ /* 0x000fe20000000800 */
[----:B------:R-:W-:Y:S01]  /*4990*/  SHF.R.S32.HI R7, RZ, 0x1f, R6 ;  /* 0x0000001fff077819 */ /* 0x000fe20000011406 */
[----:B0-----:R-:W-:Y:S01]  /*49a0*/  IMAD R0, R13, UR4, RZ ;  /* 0x000000040d007c24 */ /* 0x001fe2000f8e02ff */
[----:B------:R-:W-:Y:S01]  /*49b0*/  ISETP.GE.OR P0, PT, R9, UR6, P0 ;  /* 0x0000000609007c0c */ /* 0x000fe20008706670 */
[----:B------:R-:W-:-:S02]  /*49c0*/  IMAD.MOV.U32 R99, RZ, RZ, -0x1 ;  /* 0xffffffffff637424 */ /* 0x000fc400078e00ff */
[C---:B------:R-:W-:Y:S02]  /*49d0*/  IMAD R3, R23.reuse, UR5, R0 ;  /* 0x0000000517037c24 */ /* 0x040fe4000f8e0200 */
[----:B------:R-:W-:Y:S01]  /*49e0*/  IMAD.WIDE.U32 R4, R23, UR4, R6 ;  /* 0x0000000417047c25 */ /* 0x000fe2000f8e0006 */
[----:B------:R-:W-:-:S03]  /*49f0*/  ULDC.64 UR4, c[0x0][0x7c8] ;  /* 0x0001f20000047ab9 */ /* 0x000fc60000000a00 */
[----:B------:R-:W-:Y:S02]  /*4a00*/  IMAD R11, R21, UR4, RZ ;  /* 0x00000004150b7c24 */ /* 0x000fe4000f8e02ff */
[----:B------:R-:W-:Y:S02]  /*4a10*/  IMAD.IADD R5, R5, 0x1, R3 ;  /* 0x0000000105057824 */ /* 0x000fe400078e0203 */
[C---:B------:R-:W-:Y:S02]  /*4a20*/  IMAD R11, R20.reuse, UR5, R11 ;  /* 0x00000005140b7c24 */ /* 0x040fe4000f8e020b */
[----:B------:R-:W-:Y:S01]  /*4a30*/  IMAD.WIDE.U32 R88, R20, UR4, R4 ;  /* 0x0000000414587c25 */ /* 0x000fe2000f8e0004 */
[----:B------:R-:W-:Y:S06]  /*4a40*/  @P0 BRA `(.L_x_37) ;  /* 0x0000003c00d00947 */ /* 0x000fec0003800000 */
[----:B-----5:R-:W-:Y:S01]  /*4a50*/  FSETP.NEU.AND P0, PT, R100, RZ, PT ;  /* 0x000000ff6400720b */ /* 0x020fe20003f0d000 */
[----:B------:R-:W-:Y:S01]  /*4a60*/  IMAD.IADD R3, R102, 0x1, -R22 ;  /* 0x0000000166037824 */ /* 0x000fe200078e0a16 */
[----:B------:R-:W-:Y:S01]  /*4a70*/  BSSY B0, `(.L_x_37) ;  /* 0x00003f1000007945 */ /* 0x000fe20003800000 */
[----:B------:R-:W-:Y:S02]  /*4a80*/  IMAD.IADD R0, R112, 0x1, -R9 ;  /* 0x0000000170007824 */ /* 0x000fe400078e0a09 */
[----:B------:R-:W-:Y:S01]  /*4a90*/  IMAD.IADD R117, R89, 0x1, R11 ;  /* 0x0000000159757824 */ /* 0x000fe200078e020b */
[----:B------:R-:W-:-:S04]  /*4aa0*/  ISETP.GT.AND P2, PT, R3, RZ, PT ;  /* 0x000000ff0300720c */ /* 0x000fc80003f44270 */
[----:B------:R-:W-:-:S03]  /*4ab0*/  ISETP.GT.AND P1, PT, R0, RZ, P2 ;  /* 0x000000ff0000720c */ /* 0x000fc60001724270 */
[----:B------:R-:W-:Y:S10]  /*4ac0*/  @!P0 BRA `(.L_x_38) ;  /* 0x0000002c00148947 */ /* 0x000ff40003800000 */
[----:B------:R-:W0:Y:S01]  /*4ad0*/  LDC.64 R92, c[0x0][0x7b8] ;  /* 0x0001ee00ff5c7b82 */ /* 0x000e220000000a00 */
[----:B------:R-:W-:-:S07]  /*4ae0*/  ULDC.64 UR4, c[0x0][0x7c0] ;  /* 0x0001f00000047ab9 */ /* 0x000fce0000000a00 */
[----:B------:R-:W1:Y:S08]  /*4af0*/  LDC.64 R94, c[0x0][0x7b0] ;  /* 0x0001ec00ff5e7b82 */ /* 0x000e700000000a00 */
[----:B------:R-:W2:Y:S01]  /*4b00*/  LDC.64 R114, c[0x0][0x7a8] ;  /* 0x0001ea00ff727b82 */ /* 0x000ea20000000a00 */
[-C--:B0-----:R-:W-:Y:S02]  /*4b10*/  IMAD R4, R13, R92.reuse, RZ ;  /* 0x0000005c0d047224 */ /* 0x081fe400078e02ff */
[----:B------:R-:W-:-:S04]  /*4b20*/  IMAD.WIDE.U32 R90, R23, R92, R6 ;  /* 0x0000005c175a7225 */ /* 0x000fc800078e0006 */
[----:B------:R-:W-:Y:S02]  /*4b30*/  IMAD R89, R23, R93, R4 ;  /* 0x0000005d17597224 */ /* 0x000fe400078e0204 */
[-C--:B-1----:R-:W-:Y:S02]  /*4b40*/  IMAD R4, R21, R94.reuse, RZ ;  /* 0x0000005e15047224 */ /* 0x082fe400078e02ff */
[----:B------:R-:W-:Y:S02]  /*4b50*/  IMAD.IADD R11, R91, 0x1, R89 ;  /* 0x000000015b0b7824 */ /* 0x000fe400078e0259 */
[----:B------:R-:W-:Y:S02]  /*4b60*/  IMAD.MOV.U32 R10, RZ, RZ, R90 ;  /* 0x000000ffff0a7224 */ /* 0x000fe400078e005a */
[C---:B------:R-:W-:Y:S02]  /*4b70*/  IMAD R93, R20.reuse, R95, R4 ;  /* 0x0000005f145d7224 */ /* 0x040fe400078e0204 */
[----:B------:R-:W-:-:S04]  /*4b80*/  IMAD.WIDE.U32 R4, R20, R94, R10 ;  /* 0x0000005e14047225 */ /* 0x000fc800078e000a */
[----:B------:R-:W-:Y:S01]  /*4b90*/  IMAD.IADD R5, R5, 0x1, R93 ;  /* 0x0000000105057824 */ /* 0x000fe200078e025d */
[----:B--2---:R-:W-:-:S04]  /*4ba0*/  LEA R12, P0, R4, R114, 0x1 ;  /* 0x00000072040c7211 */ /* 0x004fc800078008ff */
[----:B------:R-:W-:-:S05]  /*4bb0*/  LEA.HI.X R13, R4, R115, R5, 0x1, P0 ;  /* 0x00000073040d7211 */ /* 0x000fca00000f0c05 */
[----:B------:R0:W2:Y:S01]  /*4bc0*/  @P1 LDG.E.LTC128B.U16 R22, desc[UR36][R12.64] ;  /* 0x000000240c161981 */ /* 0x0000a2000c1e1520 */
[----:B------:R-:W-:Y:S01]  /*4bd0*/  LEA R8, P0, R88, UR4, 0x1 ;  /* 0x0000000458087c11 */ /* 0x000fe2000f8008ff */
[----:B------:R-:W-:Y:S01]  /*4be0*/  IMAD.WIDE.U32 R4, R20, R94, R6 ;  /* 0x0000005e14047225 */ /* 0x000fe200078e0006 */
[----:B------:R-:W-:Y:S03]  /*4bf0*/  BSSY B1, `(.L_x_39) ;  /* 0x0000012000017945 */ /* 0x000fe60003800000 */
[----:B------:R-:W-:Y:S02]  /*4c00*/  IMAD.IADD R5, R93, 0x1, R5 ;  /* 0x000000015d057824 */ /* 0x000fe400078e0205 */
[----:B------:R-:W-:Y:S01]  /*4c10*/  IMAD.WIDE.U32 R14, R23, R92, R4 ;  /* 0x0000005c170e7225 */ /* 0x000fe200078e0004 */
[----:B0-----:R-:W-:-:S03]  /*4c20*/  SHF.L.U64.HI R13, R94, 0x3, R95 ;  /* 0x000000035e0d7819 */ /* 0x001fc6000001025f */
[----:B------:R-:W-:Y:S01]  /*4c30*/  IMAD.IADD R5, R89, 0x1, R15 ;  /* 0x0000000159057824 */ /* 0x000fe200078e020f */
[----:B------:R-:W-:Y:S01]  /*4c40*/  LEA R4, P4, R14, R114, 0x1 ;  /* 0x000000720e047211 */ /* 0x000fe200078808ff */
[----:B------:R-:W-:-:S03]  /*4c50*/  IMAD.SHL.U32 R12, R94, 0x8, RZ ;  /* 0x000000085e0c7824 */ /* 0x000fc600078e00ff */
[----:B------:R-:W-:Y:S01]  /*4c60*/  LEA.HI.X R5, R14, R115, R5, 0x1, P4 ;  /* 0x000000730e057211 */ /* 0x000fe200020f0c05 */
[----:B--2---:R-:W-:-:S04]  /*4c70*/  IMAD.U32 R9, R22, 0x10000, RZ ;  /* 0x0001000016097824 */ /* 0x004fc800078e00ff */
[----:B------:R-:W-:-:S04]  /*4c80*/  FMUL R9, R9, R100 ;  /* 0x0000006409097220 */ /* 0x000fc80000400000 */
[----:B------:R-:W-:Y:S01]  /*4c90*/  FFMA R24, R24, R98, R9 ;  /* 0x0000006218187223 */ /* 0x000fe20000000009 */
[----:B------:R-:W-:Y:S02]  /*4ca0*/  LEA.HI.X R9, R88, UR5, R117, 0x1, P0 ;  /* 0x0000000558097c11 */ /* 0x000fe400080f0c75 */
[----:B------:R-:W-:Y:S02]  /*4cb0*/  ISETP.GT.AND P0, PT, R3, 0x1, PT ;  /* 0x000000010300780c */ /* 0x000fe40003f04270 */
[----:B------:R-:W-:Y:S02]  /*4cc0*/  F2FP.BF16.F32.PACK_AB R24, RZ, R24 ;  /* 0x00000018ff18723e */ /* 0x000fe400000010ff */
[----:B------:R-:W-:-:S03]  /*4cd0*/  ISETP.GT.AND P3, PT, R0, RZ, P0 ;  /* 0x000000ff0000720c */ /* 0x000fc60000764270 */
[----:B------:R0:W-:Y:S10]  /*4ce0*/  @P1 STG.E.U16 desc[UR36][R8.64], R24 ;  /* 0x0000001808001986 */ /* 0x0001f4000c101524 */
[----:B------:R-:W-:Y:S05]  /*4cf0*/  @!P3 BRA `(.L_x_40) ;  /* 0x000000000004b947 */ /* 0x000fea0003800000 */
[----:B------:R1:W5:Y:S02]  /*4d00*/  LDG.E.LTC128B.U16 R22, desc[UR36][R4.64+0x2] ;  /* 0x0000022404167981 */ /* 0x000364000c1e1520 */
.L_x_40:
[----:B------:R-:W-:Y:S05]  /*4d10*/  BSYNC B1 ;  /* 0x0000000000017941 */ /* 0x000fea0003800000 */
.L_x_39:
[----:B-----5:R-:W-:Y:S01]  /*4d20*/  IMAD.U32 R21, R22, 0x10000, RZ ;  /* 0x0001000016157824 */ /* 0x020fe200078e00ff */
[----:B------:R-:W-:Y:S01]  /*4d30*/  ISETP.GT.AND P2, PT, R0, 0x8, P2 ;  /* 0x000000080000780c */ /* 0x000fe20001744270 */
[----:B------:R-:W-:-:S04]  /*4d40*/  IMAD.WIDE.U32 R14, R20, R94, R12 ;  /* 0x0000005e140e7225 */ /* 0x000fc800078e000c */
[----:B------:R-:W-:Y:S01]  /*4d50*/  FMUL R10, R21, R100 ;  /* 0x00000064150a7220 */ /* 0x000fe20000400000 */
[----:B------:R-:W-:Y:S01]  /*4d60*/  IMAD.IADD R93, R93, 0x1, R15 ;  /* 0x000000015d5d7824 */ /* 0x000fe200078e020f */
[----:B------:R-:W-:Y:S02]  /*4d70*/  IADD3 R90, P1, R90, R14, RZ ;  /* 0x0000000e5a5a7210 */ /* 0x000fe40007f3e0ff */
[----:B------:R-:W-:-:S03]  /*4d80*/  FFMA R10, R25, R98, R10 ;  /* 0x00000062190a7223 */ /* 0x000fc6000000000a */
[----:B------:R-:W-:Y:S02]  /*4d90*/  IMAD.X R11, R93, 0x1, R11, P1 ;  /* 0x000000015d0b7824 */ /* 0x000fe400008e060b */
[----:B------:R-:W-:Y:S02]  /*4da0*/  F2FP.BF16.F32.PACK_AB R10, RZ, R10 ;  /* 0x0000000aff0a723e */ /* 0x000fe400000010ff */
[----:B------:R-:W-:Y:S02]  /*4db0*/  LEA R12, P1, R90, R114, 0x1 ;  /* 0x000000725a0c7211 */ /* 0x000fe400078208ff */
[----:B------:R-:W-:Y:S02]  /*4dc0*/  PRMT R15, R10, 0x7610, R15 ;  /* 0x000076100a0f7816 */ /* 0x000fe4000000000f */
[----:B------:R-:W-:-:S03]  /*4dd0*/  LEA.HI.X R13, R90, R115, R11, 0x1, P1 ;  /* 0x000000735a0d7211 */ /* 0x000fc600008f0c0b */
[----:B------:R2:W-:Y:S04]  /*4de0*/  @P3 STG.E.U16 desc[UR36][R8.64+0x2], R15 ;  /* 0x0000020f08003986 */ /* 0x0005e8000c101524 */
[----:B------:R-:W3:Y:S01]  /*4df0*/  @P2 LDG.E.LTC128B.U16 R22, desc[UR36][R12.64] ;  /* 0x000000240c162981 */ /* 0x000ee2000c1e1520 */
[----:B------:R-:W-:Y:S01]  /*4e00*/  IADD3 R14, P1, R6, R14, RZ ;  /* 0x0000000e060e7210 */ /* 0x000fe20007f3e0ff */
[----:B------:R-:W-:Y:S01]  /*4e10*/  BSSY B1, `(.L_x_41) ;  /* 0x0000011000017945 */ /* 0x000fe20003800000 */
[----:B------:R-:W-:Y:S02]  /*4e20*/  SHF.L.U64.HI R21, R106, 0x1, R105 ;  /* 0x000000016a157819 */ /* 0x000fe40000010269 */
[----:B------:R-:W-:Y:S01]  /*4e30*/  ISETP.GT.AND P0, PT, R0, 0x8, P0 ;  /* 0x000000080000780c */ /* 0x000fe20000704270 */
[----:B--2---:R-:W-:Y:S01]  /*4e40*/  IMAD.X R15, R7, 0x1, R93, P1 ;  /* 0x00000001070f7824 */ /* 0x004fe200008e065d */
[----:B------:R-:W-:Y:S01]  /*4e50*/  LEA R10, P1, R106, R8, 0x1 ;  /* 0x000000086a0a7211 */ /* 0x000fe200078208ff */
[----:B------:R-:W-:-:S04]  /*4e60*/  IMAD.WIDE.U32 R14, R23, R92, R14 ;  /* 0x0000005c170e7225 */ /* 0x000fc800078e000e */
[----:B------:R-:W-:Y:S01]  /*4e70*/  IMAD.IADD R7, R89, 0x1, R15 ;  /* 0x0000000159077824 */ /* 0x000fe200078e020f */
[----:B------:R-:W-:-:S04]  /*4e80*/  LEA R6, P3, R14, R114, 0x1 ;  /* 0x000000720e067211 */ /* 0x000fc800078608ff */
[----:B------:R-:W-:Y:S01]  /*4e90*/  LEA.HI.X R7, R14, R115, R7, 0x1, P3 ;  /* 0x000000730e077211 */ /* 0x000fe200018f0c07 */
[----:B---3--:R-:W-:-:S04]  /*4ea0*/  IMAD.U32 R11, R22, 0x10000, RZ ;  /* 0x00010000160b7824 */ /* 0x008fc800078e00ff */
[----:B------:R-:W-:-:S04]  /*4eb0*/  FMUL R11, R11, R100 ;  /* 0x000000640b0b7220 */ /* 0x000fc80000400000 */
[----:B------:R-:W-:-:S05]  /*4ec0*/  FFMA R11, R26, R98, R11 ;  /* 0x000000621a0b7223 */ /* 0x000fca000000000b */
[----:B------:R-:W-:Y:S01]  /*4ed0*/  F2FP.BF16.F32.PACK_AB R12, RZ, R11 ;  /* 0x0000000bff0c723e */ /* 0x000fe200000010ff */
[----:B------:R-:W-:-:S05]  /*4ee0*/  IMAD.X R11, R21, 0x1, R9, P1 ;  /* 0x00000001150b7824 */ /* 0x000fca00008e0609 */
[----:B------:R2:W-:Y:S01]  /*4ef0*/  @P2 STG.E.U16 desc[UR36][R10.64], R12 ;  /* 0x0000000c0a002986 */ /* 0x0005e2000c101524 */
[----:B------:R-:W-:Y:S05]  /*4f00*/  @!P0 BRA `(.L_x_42) ;  /* 0x0000000000048947 */ /* 0x000fea0003800000 */
[----:B------:R3:W5:Y:S02]  /*4f10*/  LDG.E.LTC128B.U16 R22, desc[UR36][R6.64+0x2] ;  /* 0x0000022406167981 */ /* 0x000764000c1e1520 */
.L_x_42:
[----:B------:R-:W-:Y:S05]  /*4f20*/  BSYNC B1 ;  /* 0x0000000000017941 */ /* 0x000fea0003800000 */
.L_x_41:
[----:B-----5:R-:W-:Y:S01]  /*4f30*/  IMAD.U32 R13, R22, 0x10000, RZ ;  /* 0x00010000160d7824 */ /* 0x020fe200078e00ff */
[----:B------:R-:W-:Y:S01]  /*4f40*/  ISETP.GT.AND P1, PT, R3, 0x8, PT ;  /* 0x000000080300780c */ /* 0x000fe20003f24270 */
[----:B------:R-:W-:Y:S02]  /*4f50*/  BSSY B1, `(.L_x_43) ;  /* 0x0000008000017945 */ /* 0x000fe40003800000 */
[----:B--2---:R-:W-:Y:S01]  /*4f60*/  FMUL R12, R13, R100 ;  /* 0x000000640d0c7220 */ /* 0x004fe20000400000 */
[----:B------:R-:W-:-:S03]  /*4f70*/  ISETP.GT.AND P2, PT, R0, RZ, P1 ;  /* 0x000000ff0000720c */ /* 0x000fc60000f44270 */
[----:B------:R-:W-:-:S05]  /*4f80*/  FFMA R12, R27, R98, R12 ;  /* 0x000000621b0c7223 */ /* 0x000fca000000000c */
[----:B------:R-:W-:-:S05]  /*4f90*/  F2FP.BF16.F32.PACK_AB R12, RZ, R12 ;  /* 0x0000000cff0c723e */ /* 0x000fca00000010ff */
[----:B------:R2:W-:Y:S01]  /*4fa0*/  @P0 STG.E.U16 desc[UR36][R10.64+0x2], R12 ;  /* 0x0000020c0a000986 */ /* 0x0005e2000c101524 */
[----:B------:R-:W-:Y:S05]  /*4fb0*/  @!P2 BRA `(.L_x_44) ;  /* 0x000000000004a947 */ /* 0x000fea0003800000 */
[----:B------:R4:W5:Y:S02]  /*4fc0*/  LDG.E.LTC128B.U16 R22, desc[UR36][R4.64+0x10] ;  /* 0x0000102404167981 */ /* 0x000964000c1e1520 */
.L_x_44:
[----:B------:R-:W-:Y:S05]  /*4fd0*/  BSYNC B1 ;  /* 0x0000000000017941 */ /* 0x000fea0003800000 */
.L_x_43:
[----:B-----5:R-:W-:Y:S01]  /*4fe0*/  IMAD.U32 R13, R22, 0x10000, RZ ;  /* 0x00010000160d7824 */ /* 0x020fe200078e00ff */
[----:B------:R-:W-:Y:S01]  /*4ff0*/  ISETP.GT.AND P0, PT, R3, 0x9, PT ;  /* 0x000000090300780c */ /* 0x000fe20003f04270 */
[----:B------:R-:W-:Y:S02]  /*5000*/  BSSY B1, `(.L_x_45) ;  /* 0x0000008000017945 */ /* 0x000fe40003800000 */
[----:B------:R-:W-:Y:S01]  /*5010*/  FMUL R13, R13, R100 ;  /* 0x000000640d0d7220 */ /* 0x000fe20000400000 */
[----:B------:R-:W-:-:S03]  /*5020*/  ISETP.GT.AND P3, PT, R0, RZ, P0 ;  /* 0x000000ff0000720c */ /* 0x000fc60000764270 */
[----:B------:R-:W-:-:S05]  /*5030*/  FFMA R13, R28, R98, R13 ;  /* 0x000000621c0d7223 */ /* 0x000fca000000000d */
[----:B------:R-:W-:-:S05]  /*5040*/  F2FP.BF16.F32.PACK_AB R13, RZ, R13 ;  /* 0x0000000dff0d723e */ /* 0x000fca00000010ff */
[----:B------:R0:W-:Y:S01]  /*5050*/  @P2 STG.E.U16 desc[UR36][R8.64+0x10], R13 ;  /* 0x0000100d08002986 */ /* 0x0001e2000c101524 */
[----:B------:R-:W-:Y:S05]  /*5060*/  @!P3 BRA `(.L_x_46) ;  /* 0x000000000004b947 */ /* 0x000fea0003800000 */
[----:B------:R0:W5:Y:S02]  /*5070*/  LDG.E.LTC128B.U16 R22, desc[UR36][R4.64+0x12] ;  /* 0x0000122404167981 */ /* 0x000164000c1e1520 */
.L_x_46:
[----:B------:R-:W-:Y:S05]  /*5080*/  BSYNC B1 ;  /* 0x0000000000017941 */ /* 0x000fea0003800000 */
.L_x_45:
[----:B0----5:R-:W-:Y:S01]  /*5090*/  IMAD.U32 R13, R22, 0x10000, RZ ;  /* 0x00010000160d7824 */ /* 0x021fe200078e00ff */
[----:B------:R-:W-:Y:S01]  /*50a0*/  ISETP.GT.AND P1, PT, R0, 0x8, P1 ;  /* 0x000000080000780c */ /* 0x000fe20000f24270 */
[----:B------:R-:W-:Y:S02]  /*50b0*/  BSSY B1, `(.L_x_47) ;  /* 0x0000007000017945 */ /* 0x000fe40003800000 */
[----:B--2---:R-:W-:-:S04]  /*50c0*/  FMUL R12, R13, R100 ;  /* 0x000000640d0c7220 */ /* 0x004fc80000400000 */
[----:B------:R-:W-:-:S05]  /*50d0*/  FFMA R12, R29, R98, R12 ;  /* 0x000000621d0c7223 */ /* 0x000fca000000000c */
[----:B------:R-:W-:-:S05]  /*50e0*/  F2FP.BF16.F32.PACK_AB R12, RZ, R12 ;  /* 0x0000000cff0c723e */ /* 0x000fca00000010ff */
[----:B------:R0:W-:Y:S01]  /*50f0*/  @P3 STG.E.U16 desc[UR36][R8.64+0x12], R12 ;  /* 0x0000120c08003986 */ /* 0x0001e2000c101524 */
[----:B------:R-:W-:Y:S05]  /*5100*/  @!P1 BRA `(.L_x_48) ;  /* 0x0000000000049947 */ /* 0x000fea0003800000 */
[----:B------:R2:W5:Y:S02]  /*5110*/  LDG.E.LTC128B.U16 R22, desc[UR36][R6.64+0x10] ;  /* 0x0000102406167981 */ /* 0x000564000c1e1520 */
.L_x_48:
[----:B------:R-:W-:Y:S05]  /*5120*/  BSYNC B1 ;  /* 0x0000000000017941 */ /* 0x000fea0003800000 */
.L_x_47:
[----:B-----5:R-:W-:Y:S01]  /*5130*/  IMAD.U32 R13, R22, 0x10000, RZ ;  /* 0x00010000160d7824 */ /* 0x020fe200078e00ff */
[----:B------:R-:W-:Y:S01]  /*5140*/  ISETP.GT.AND P0, PT, R0, 0x8, P0 ;  /* 0x000000080000780c */ /* 0x000fe20000704270 */
[----:B------:R-:W-:Y:S02]  /*5150*/  BSSY B1, `(.L_x_49) ;  /* 0x0000007000017945 */ /* 0x000fe40003800000 */
[----:B------:R-:W-:-:S04]  /*5160*/  FMUL R13, R13, R100 ;  /* 0x000000640d0d7220 */ /* 0x000fc80000400000 */
[----:B------:R-:W-:-:S05]  /*5170*/  FFMA R13, R30, R98, R13 ;  /* 0x000000621e0d7223 */ /* 0x000fca000000000d */
[----:B------:R-:W-:-:S05]  /*5180*/  F2FP.BF16.F32.PACK_AB R13, RZ, R13 ;  /* 0x0000000dff0d723e */ /* 0x000fca00000010ff */
[----:B------:R0:W-:Y:S01]  /*5190*/  @P1 STG.E.U16 desc[UR36][R10.64+0x10], R13 ;  /* 0x0000100d0a001986 */ /* 0x0001e2000c101524 */
[----:B------:R-:W-:Y:S05]  /*51a0*/  @!P0 BRA `(.L_x_50) ;  /* 0x0000000000048947 */ /* 0x000fea0003800000 */
[----:B------:R0:W5:Y:S02]  /*51b0*/  LDG.E.LTC128B.U16 R22, desc[UR36][R6.64+0x12] ;  /* 0x0000122406167981 */ /* 0x000164000c1e1520 */
.L_x_50:
[----:B------:R-:W-:Y:S05]  /*51c0*/  BSYNC B1 ;  /* 0x0000000000017941 */ /* 0x000fea0003800000 */
.L_x_49:
[----:B0----5:R-:W-:Y:S01]  /*51d0*/  IMAD.U32 R13, R22, 0x10000, RZ ;  /* 0x00010000160d7824 */ /* 0x021fe200078e00ff */
        /* <DEDUP_REMOVED lines=9> */
.L_x_52:
[----:B------:R-:W-:Y:S05]  /*5270*/  BSYNC B1 ;  /* 0x0000000000017941 */ /* 0x000fea0003800000 */
.L_x_51:
        /* <DEDUP_REMOVED lines=10> */
.L_x_54:
[----:B------:R-:W-:Y:S05]  /*5320*/  BSYNC B1 ;  /* 0x0000000000017941 */ /* 0x000fea0003800000 */
.L_x_53:
[----:B0----5:R-:W-:Y:S01]  /*5330*/  IMAD.U32 R13, R22, 0x10000, RZ ;  /* 0x00010000160d7824 */ /* 0x021fe200078e00ff */
        /* <DEDUP_REMOVED lines=8> */
.L_x_56:
[----:B------:R-:W-:Y:S05]  /*53c0*/  BSYNC B1 ;  /* 0x0000000000017941 */ /* 0x000fea0003800000 */
.L_x_55:
        /* <DEDUP_REMOVED lines=9> */
.L_x_58:
[----:B------:R-:W-:Y:S05]  /*5460*/  BSYNC B1 ;  /* 0x0000000000017941 */ /* 0x000fea0003800000 */
.L_x_57:
        /* <DEDUP_REMOVED lines=10> */
.L_x_60:
[----:B------:R-:W-:Y:S05]  /*5510*/  BSYNC B1 ;  /* 0x0000000000017941 */ /* 0x000fea0003800000 */
.L_x_59:
        /* <DEDUP_REMOVED lines=10> */
.L_x_62:
[----:B------:R-:W-:Y:S05]  /*55c0*/  BSYNC B1 ;  /* 0x0000000000017941 */ /* 0x000fea0003800000 */
.L_x_61:
        /* <DEDUP_REMOVED lines=9> */
.L_x_64:
[----:B------:R-:W-:Y:S05]  /*5660*/  BSYNC B1 ;  /* 0x0000000000017941 */ /* 0x000fea0003800000 */
.L_x_63:
        /* <DEDUP_REMOVED lines=9> */
.L_x_66:
[----:B------:R-:W-:Y:S05]  /*5700*/  BSYNC B1 ;  /* 0x0000000000017941 */ /* 0x000fea0003800000 */
.L_x_65:
        /* <DEDUP_REMOVED lines=10> */
.L_x_68:
[----:B------:R-:W-:Y:S05]  /*57b0*/  BSYNC B1 ;  /* 0x0000000000017941 */ /* 0x000fea0003800000 */
.L_x_67:
        /* <DEDUP_REMOVED lines=10> */
.L_x_70:
[----:B------:R-:W-:Y:S05]  /*5860*/  BSYNC B1 ;  /* 0x0000000000017941 */ /* 0x000fea0003800000 */
.L_x_69:
        /* <DEDUP_REMOVED lines=9> */
.L_x_72:
[----:B------:R-:W-:Y:S05]  /*5900*/  BSYNC B1 ;  /* 0x0000000000017941 */ /* 0x000fea0003800000 */
.L_x_71:
        /* <DEDUP_REMOVED lines=9> */
.L_x_74:
[----:B------:R-:W-:Y:S05]  /*59a0*/  BSYNC B1 ;  /* 0x0000000000017941 */ /* 0x000fea0003800000 */
.L_x_73:
        /* <DEDUP_REMOVED lines=10> */
.L_x_76:
[----:B------:R-:W-:Y:S05]  /*5a50*/  BSYNC B1 ;  /* 0x0000000000017941 */ /* 0x000fea0003800000 */
.L_x_75:
        /* <DEDUP_REMOVED lines=10> */
.L_x_78:
[----:B------:R-:W-:Y:S05]  /*5b00*/  BSYNC B1 ;  /* 0x0000000000017941 */ /* 0x000fea0003800000 */
.L_x_77:
        /* <DEDUP_REMOVED lines=9> */
.L_x_80:
[----:B------:R-:W-:Y:S05]  /*5ba0*/  BSYNC B1 ;  /* 0x0000000000017941 */ /* 0x000fea0003800000 */
.L_x_79:
        /* <DEDUP_REMOVED lines=9> */
.L_x_82:
[----:B------:R-:W-:Y:S05]  /*5c40*/  BSYNC B1 ;  /* 0x0000000000017941 */ /* 0x000fea0003800000 */
.L_x_81:
        /* <DEDUP_REMOVED lines=10> */
.L_x_84:
[----:B------:R-:W-:Y:S05]  /*5cf0*/  BSYNC B1 ;  /* 0x0000000000017941 */ /* 0x000fea0003800000 */
.L_x_83:
        /* <DEDUP_REMOVED lines=10> */
.L_x_86:
[----:B------:R-:W-:Y:S05]  /*5da0*/  BSYNC B1 ;  /* 0x0000000000017941 */ /* 0x000fea0003800000 */
.L_x_85:
        /* <DEDUP_REMOVED lines=9> */
.L_x_88:
[----:B------:R-:W-:Y:S05]  /*5e40*/  BSYNC B1 ;  /* 0x0000000000017941 */ /* 0x000fea0003800000 */
.L_x_87:
        /* <DEDUP_REMOVED lines=9> */
.L_x_90:
[----:B------:R-:W-:Y:S05]  /*5ee0*/  BSYNC B1 ;  /* 0x0000000000017941 */ /* 0x000fea0003800000 */
.L_x_89:
        /* <DEDUP_REMOVED lines=10> */
.L_x_92:
[----:B------:R-:W-:Y:S05]  /*5f90*/  BSYNC B1 ;  /* 0x0000000000017941 */ /* 0x000fea0003800000 */
.L_x_91:
        /* <DEDUP_REMOVED lines=10> */
.L_x_94:
[----:B------:R-:W-:Y:S05]  /*6040*/  BSYNC B1 ;  /* 0x0000000000017941 */ /* 0x000fea0003800000 */
.L_x_93:
        /* <DEDUP_REMOVED lines=9> */
.L_x_96:
[----:B------:R-:W-:Y:S05]  /*60e0*/  BSYNC B1 ;  /* 0x0000000000017941 */ /* 0x000fea0003800000 */
.L_x_95:
        /* <DEDUP_REMOVED lines=9> */
.L_x_98:
[----:B------:R-:W-:Y:S05]  /*6180*/  BSYNC B1 ;  /* 0x0000000000017941 */ /* 0x000fea0003800000 */
.L_x_97:
        /* <DEDUP_REMOVED lines=10> */
.L_x_100:
[----:B------:R-:W-:Y:S05]  /*6230*/  BSYNC B1 ;  /* 0x0000000000017941 */ /* 0x000fea0003800000 */
.L_x_99:
        /* <DEDUP_REMOVED lines=10> */
.L_x_102:
[----:B------:R-:W-:Y:S05]  /*62e0*/  BSYNC B1 ;  /* 0x0000000000017941 */ /* 0x000fea0003800000 */
.L_x_101:
        /* <DEDUP_REMOVED lines=9> */
.L_x_104:
[----:B------:R-:W-:Y:S05]  /*6380*/  BSYNC B1 ;  /* 0x0000000000017941 */ /* 0x000fea0003800000 */
.L_x_103:
        /* <DEDUP_REMOVED lines=9> */
.L_x_106:
[----:B------:R-:W-:Y:S05]  /*6420*/  BSYNC B1 ;  /* 0x0000000000017941 */ /* 0x000fea0003800000 */
.L_x_105:
        /* <DEDUP_REMOVED lines=10> */
.L_x_108:
[----:B------:R-:W-:Y:S05]  /*64d0*/  BSYNC B1 ;  /* 0x0000000000017941 */ /* 0x000fea0003800000 */
.L_x_107:
        /* <DEDUP_REMOVED lines=10> */
.L_x_110:
[----:B------:R-:W-:Y:S05]  /*6580*/  BSYNC B1 ;  /* 0x0000000000017941 */ /* 0x000fea0003800000 */
.L_x_109:
        /* <DEDUP_REMOVED lines=9> */
.L_x_112:
[----:B------:R-:W-:Y:S05]  /*6620*/  BSYNC B1 ;  /* 0x0000000000017941 */ /* 0x000fea0003800000 */
.L_x_111:
        /* <DEDUP_REMOVED lines=9> */
.L_x_114:
[----:B------:R-:W-:Y:S05]  /*66c0*/  BSYNC B1 ;  /* 0x0000000000017941 */ /* 0x000fea0003800000 */
.L_x_113:
        /* <DEDUP_REMOVED lines=10> */
.L_x_116:
[----:B------:R-:W-:Y:S05]  /*6770*/  BSYNC B1 ;  /* 0x0000000000017941 */ /* 0x000fea0003800000 */
.L_x_115:
        /* <DEDUP_REMOVED lines=10> */
.L_x_118:
[----:B------:R-:W-:Y:S05]  /*6820*/  BSYNC B1 ;  /* 0x0000000000017941 */ /* 0x000fea0003800000 */
.L_x_117:
        /* <DEDUP_REMOVED lines=9> */
.L_x_120:
[----:B------:R-:W-:Y:S05]  /*68c0*/  BSYNC B1 ;  /* 0x0000000000017941 */ /* 0x000fea0003800000 */
.L_x_119:
        /* <DEDUP_REMOVED lines=9> */
.L_x_122:
[----:B------:R-:W-:Y:S05]  /*6960*/  BSYNC B1 ;  /* 0x0000000000017941 */ /* 0x000fea0003800000 */
.L_x_121:
        /* <DEDUP_REMOVED lines=10> */
.L_x_124:
[----:B------:R-:W-:Y:S05]  /*6a10*/  BSYNC B1 ;  /* 0x0000000000017941 */ /* 0x000fea0003800000 */
.L_x_123:
        /* <DEDUP_REMOVED lines=10> */
.L_x_126:
[----:B------:R-:W-:Y:S05]  /*6ac0*/  BSYNC B1 ;  /* 0x0000000000017941 */ /* 0x000fea0003800000 */
.L_x_125:
        /* <DEDUP_REMOVED lines=9> */
.L_x_128:
[----:B------:R-:W-:Y:S05]  /*6b60*/  BSYNC B1 ;  /* 0x0000000000017941 */ /* 0x000fea0003800000 */
.L_x_127:
        /* <DEDUP_REMOVED lines=9> */
.L_x_130:
[----:B------:R-:W-:Y:S05]  /*6c00*/  BSYNC B1 ;  /* 0x0000000000017941 */ /* 0x000fea0003800000 */
.L_x_129:
        /* <DEDUP_REMOVED lines=10> */
.L_x_132:
[----:B------:R-:W-:Y:S05]  /*6cb0*/  BSYNC B1 ;  /* 0x0000000000017941 */ /* 0x000fea0003800000 */
.L_x_131:
        /* <DEDUP_REMOVED lines=10> */
.L_x_134:
[----:B------:R-:W-:Y:S05]  /*6d60*/  BSYNC B1 ;  /* 0x0000000000017941 */ /* 0x000fea0003800000 */
.L_x_133:
        /* <DEDUP_REMOVED lines=9> */
.L_x_136:
[----:B------:R-:W-:Y:S05]  /*6e00*/  BSYNC B1 ;  /* 0x0000000000017941 */ /* 0x000fea0003800000 */
.L_x_135:
        /* <DEDUP_REMOVED lines=9> */
.L_x_138:
[----:B------:R-:W-:Y:S05]  /*6ea0*/  BSYNC B1 ;  /* 0x0000000000017941 */ /* 0x000fea0003800000 */
.L_x_137:
        /* <DEDUP_REMOVED lines=10> */
.L_x_140:
[----:B------:R-:W-:Y:S05]  /*6f50*/  BSYNC B1 ;  /* 0x0000000000017941 */ /* 0x000fea0003800000 */
.L_x_139:
        /* <DEDUP_REMOVED lines=10> */
.L_x_142:
[----:B------:R-:W-:Y:S05]  /*7000*/  BSYNC B1 ;  /* 0x0000000000017941 */ /* 0x000fea0003800000 */
.L_x_141:
        /* <DEDUP_REMOVED lines=9> */
.L_x_144:
[----:B------:R-:W-:Y:S05]  /*70a0*/  BSYNC B1 ;  /* 0x0000000000017941 */ /* 0x000fea0003800000 */
.L_x_143:
        /* <DEDUP_REMOVED lines=9> */
.L_x_146:
[----:B------:R-:W-:Y:S05]  /*7140*/  BSYNC B1 ;  /* 0x0000000000017941 */ /* 0x000fea0003800000 */
.L_x_145:
        /* <DEDUP_REMOVED lines=10> */
.L_x_148:
[----:B------:R-:W-:Y:S05]  /*71f0*/  BSYNC B1 ;  /* 0x0000000000017941 */ /* 0x000fea0003800000 */
.L_x_147:
        /* <DEDUP_REMOVED lines=10> */
.L_x_150:
[----:B------:R-:W-:Y:S05]  /*72a0*/  BSYNC B1 ;  /* 0x0000000000017941 */ /* 0x000fea0003800000 */
.L_x_149:
        /* <DEDUP_REMOVED lines=9> */
.L_x_152:
[----:B------:R-:W-:Y:S05]  /*7340*/  BSYNC B1 ;  /* 0x0000000000017941 */ /* 0x000fea0003800000 */
.L_x_151:
        /* <DEDUP_REMOVED lines=9> */
.L_x_154:
[----:B------:R-:W-:Y:S05]  /*73e0*/  BSYNC B1 ;  /* 0x0000000000017941 */ /* 0x000fea0003800000 */
.L_x_153:
        /* <DEDUP_REMOVED lines=10> */
.L_x_156:
[----:B------:R-:W-:Y:S05]  /*7490*/  BSYNC B1 ;  /* 0x0000000000017941 */ /* 0x000fea0003800000 */
.L_x_155:
        /* <DEDUP_REMOVED lines=10> */
.L_x_158:
[----:B------:R-:W-:Y:S05]  /*7540*/  BSYNC B1 ;  /* 0x0000000000017941 */ /* 0x000fea0003800000 */
.L_x_157:
[----:B-----5:R-:W-:Y:S01]  /*7550*/  IMAD.U32 R3, R22, 0x10000, RZ ;  /* 0x0001000016037824 */ /* 0x020fe200078e00ff */
[----:B------:R-:W-:Y:S01]  /*7560*/  ISETP.GT.AND P1, PT, R0, 0x8, P1 ;  /* 0x000000080000780c */ /* 0x000fe20000f24270 */
[----:B------:R-:W-:Y:S02]  /*7570*/  BSSY B1, `(.L_x_159) ;  /* 0x0000007000017945 */ /* 0x000fe40003800000 */
[----:B01--4-:R-:W-:-:S04]  /*7580*/  FMUL R4, R3, R100 ;  /* 0x0000006403047220 */ /* 0x013fc80000400000 */
[----:B------:R-:W-:-:S05]  /*7590*/  FFMA R4, R85, R98, R4 ;  /* 0x0000006255047223 */ /* 0x000fca0000000004 */
[----:B------:R-:W-:-:S05]  /*75a0*/  F2FP.BF16.F32.PACK_AB R4, RZ, R4 ;  /* 0x00000004ff04723e */ /* 0x000fca00000010ff */
[----:B------:R0:W-:Y:S01]  /*75b0*/  @P3 STG.E.U16 desc[UR36][R8.64+0xf2], R4 ;  /* 0x0000f20408003986 */ /* 0x0001e2000c101524 */
[----:B------:R-:W-:Y:S05]  /*75c0*/  @!P1 BRA `(.L_x_160) ;  /* 0x0000000000049947 */ /* 0x000fea0003800000 */
[----:B------:R1:W5:Y:S02]  /*75d0*/  LDG.E.LTC128B.U16 R22, desc[UR36][R6.64+0xf0] ;  /* 0x0000f02406167981 */ /* 0x000364000c1e1520 */
.L_x_160:
[----:B------:R-:W-:Y:S05]  /*75e0*/  BSYNC B1 ;  /* 0x0000000000017941 */ /* 0x000fea0003800000 */
.L_x_159:
[----:B-----5:R-:W-:Y:S01]  /*75f0*/  IMAD.U32 R3, R22, 0x10000, RZ ;  /* 0x0001000016037824 */ /* 0x020fe200078e00ff */
[----:B------:R-:W-:Y:S01]  /*7600*/  ISETP.GT.AND P0, PT, R0, 0x8, P0 ;  /* 0x000000080000780c */ /* 0x000fe20000704270 */
[----:B0-----:R-:W-:Y:S01]  /*7610*/  @P1 IMAD.MOV.U32 R4, RZ, RZ, R10 ;  /* 0x000000ffff041224 */ /* 0x001fe200078e000a */
[----:B------:R-:W-:Y:S01]  /*7620*/  BSSY B1, `(.L_x_161) ;  /* 0x0000008000017945 */ /* 0x000fe20003800000 */
[----:B------:R-:W-:Y:S01]  /*7630*/  FMUL R3, R3, R100 ;  /* 0x0000006403037220 */ /* 0x000fe20000400000 */
[----:B------:R-:W-:-:S03]  /*7640*/  @P1 IMAD.MOV.U32 R5, RZ, RZ, R11 ;  /* 0x000000ffff051224 */ /* 0x000fc600078e000b */
[----:B------:R-:W-:-:S05]  /*7650*/  FFMA R3, R86, R98, R3 ;  /* 0x0000006256037223 */ /* 0x000fca0000000003 */
[----:B------:R-:W-:-:S05]  /*7660*/  F2FP.BF16.F32.PACK_AB R3, RZ, R3 ;  /* 0x00000003ff03723e */ /* 0x000fca00000010ff */
[----:B------:R0:W-:Y:S01]  /*7670*/  @P1 STG.E.U16 desc[UR36][R4.64+0xf0], R3 ;  /* 0x0000f00304001986 */ /* 0x0001e2000c101524 */
[----:B------:R-:W-:Y:S05]  /*7680*/  @!P0 BRA `(.L_x_162) ;  /* 0x0000000000048947 */ /* 0x000fea0003800000 */
[----:B------:R4:W5:Y:S02]  /*7690*/  LDG.E.LTC128B.U16 R22, desc[UR36][R6.64+0xf2] ;  /* 0x0000f22406167981 */ /* 0x000964000c1e1520 */
.L_x_162:
[----:B------:R-:W-:Y:S05]  /*76a0*/  BSYNC B1 ;  /* 0x0000000000017941 */ /* 0x000fea0003800000 */
.L_x_161:
[----:B------:R-:W-:Y:S05]  /*76b0*/  @!P0 BRA `(.L_x_163) ;  /* 0x0000001000b08947 */ /* 0x000fea0003800000 */
[----:B0----5:R-:W-:-:S04]  /*76c0*/  IMAD.U32 R3, R22, 0x10000, RZ ;  /* 0x0001000016037824 */ /* 0x021fc800078e00ff */
[----:B------:R-:W-:-:S04]  /*76d0*/  FMUL R0, R3, R100 ;  /* 0x0000006403007220 */ /* 0x000fc80000400000 */
[----:B------:R-:W-:-:S05]  /*76e0*/  FFMA R0, R87, R98, R0 ;  /* 0x0000006257007223 */ /* 0x000fca0000000000 */
[----:B------:R-:W-:-:S05]  /*76f0*/  F2FP.BF16.F32.PACK_AB R0, RZ, R0 ;  /* 0x00000000ff00723e */ /* 0x000fca00000010ff */
[----:B------:R0:W-:Y:S01]  /*7700*/  STG.E.U16 desc[UR36][R10.64+0xf2], R0 ;  /* 0x0000f2000a007986 */ /* 0x0001e2000c101524 */
[----:B------:R-:W-:Y:S05]  /*7710*/  BRA `(.L_x_163) ;  /* 0x0000001000987947 */ /* 0x000fea0003800000 */
.L_x_38:
[----:B------:R-:W-:Y:S01]  /*7720*/  ISETP.GT.AND P3, PT, R3, 0x1, PT ;  /* 0x000000010300780c */ /* 0x000fe20003f64270 */
[----:B------:R-:W-:Y:S01]  /*7730*/  ULDC.64 UR4, c[0x0][0x7c0] ;  /* 0x0001f00000047ab9 */ /* 0x000fe20000000a00 */
[-C--:B------:R-:W-:Y:S01]  /*7740*/  FMUL R24, R24, R98.reuse ;  /* 0x0000006218187220 */ /* 0x080fe20000400000 */
[----:B------:R-:W-:Y:S01]  /*7750*/  LEA R4, P4, R88, UR4, 0x1 ;  /* 0x0000000458047c11 */ /* 0x000fe2000f8808ff */
[-C--:B------:R-:W-:Y:S01]  /*7760*/  FMUL R25, R25, R98.reuse ;  /* 0x0000006219197220 */ /* 0x080fe20000400000 */
[----:B------:R-:W-:Y:S01]  /*7770*/  ISETP.GT.AND P0, PT, R0, RZ, P3 ;  /* 0x000000ff0000720c */ /* 0x000fe20001f04270 */
[----:B------:R-:W-:Y:S01]  /*7780*/  FMUL R26, R26, R98 ;  /* 0x000000621a1a7220 */ /* 0x000fe20000400000 */
[----:B------:R-:W-:Y:S01]  /*7790*/  F2FP.BF16.F32.PACK_AB R24, RZ, R24 ;  /* 0x00000018ff18723e */ /* 0x000fe200000010ff */
[-C--:B------:R-:W-:Y:S01]  /*77a0*/  FMUL R27, R27, R98.reuse ;  /* 0x000000621b1b7220 */ /* 0x080fe20000400000 */
[----:B------:R-:W-:Y:S01]  /*77b0*/  LEA.HI.X R5, R88, UR5, R117, 0x1, P4 ;  /* 0x0000000558057c11 */ /* 0x000fe2000a0f0c75 */
[-C--:B------:R-:W-:Y:S01]  /*77c0*/  FMUL R28, R28, R98.reuse ;  /* 0x000000621c1c7220 */ /* 0x080fe20000400000 */
[----:B------:R-:W-:Y:S01]  /*77d0*/  F2FP.BF16.F32.PACK_AB R25, RZ, R25 ;  /* 0x00000019ff19723e */ /* 0x000fe200000010ff */
[-C--:B------:R-:W-:Y:S01]  /*77e0*/  FMUL R29, R29, R98.reuse ;  /* 0x000000621d1d7220 */ /* 0x080fe20000400000 */
[----:B------:R-:W-:Y:S01]  /*77f0*/  ISETP.GT.AND P2, PT, R0, 0x8, P2 ;  /* 0x000000080000780c */ /* 0x000fe20001744270 */
[----:B------:R-:W-:Y:S01]  /*7800*/  @P1 STG.E.U16 desc[UR36][R4.64], R24 ;  /* 0x0000001804001986 */ /* 0x000fe2000c101524 */
[----:B------:R-:W-:Y:S01]  /*7810*/  ISETP.GT.AND P1, PT, R3, 0x8, PT ;  /* 0x000000080300780c */ /* 0x000fe20003f24270 */
[----:B------:R-:W-:Y:S01]  /*7820*/  FMUL R30, R30, R98 ;  /* 0x000000621e1e7220 */ /* 0x000fe20000400000 */
[C---:B------:R-:W-:Y:S01]  /*7830*/  SHF.L.U64.HI R7, R106.reuse, 0x1, R105 ;  /* 0x000000016a077819 */ /* 0x040fe20000010269 */
[----:B------:R-:W-:Y:S01]  /*7840*/  @P0 STG.E.U16 desc[UR36][R4.64+0x2], R25 ;  /* 0x0000021904000986 */ /* 0x000fe2000c101524 */
[----:B------:R-:W-:Y:S01]  /*7850*/  LEA R6, P5, R106, R4, 0x1 ;  /* 0x000000046a067211 */ /* 0x000fe200078a08ff */
[-C--:B------:R-:W-:Y:S01]  /*7860*/  FMUL R31, R31, R98.reuse ;  /* 0x000000621f1f7220 */ /* 0x080fe20000400000 */
[----:B------:R-:W-:Y:S01]  /*7870*/  ISETP.GT.AND P3, PT, R0, 0x8, P3 ;  /* 0x000000080000780c */ /* 0x000fe20001f64270 */
[-C--:B------:R-:W-:Y:S01]  /*7880*/  FMUL R32, R32, R98.reuse ;  /* 0x0000006220207220 */ /* 0x080fe20000400000 */
[----:B------:R-:W-:Y:S01]  /*7890*/  ISETP.GT.AND P0, PT, R3, 0x9, PT ;  /* 0x000000090300780c */ /* 0x000fe20003f04270 */
[----:B------:R-:W-:Y:S01]  /*78a0*/  IMAD.X R7, R7, 0x1, R5, P5 ;  /* 0x0000000107077824 */ /* 0x000fe200028e0605 */
[----:B------:R-:W-:Y:S01]  /*78b0*/  ISETP.GT.AND P4, PT, R0, RZ, P1 ;  /* 0x000000ff0000720c */ /* 0x000fe20000f84270 */
[----:B------:R-:W-:Y:S01]  /*78c0*/  FMUL R33, R33, R98 ;  /* 0x0000006221217220 */ /* 0x000fe20000400000 */
[----:B------:R-:W-:Y:S01]  /*78d0*/  F2FP.BF16.F32.PACK_AB R26, RZ, R26 ;  /* 0x0000001aff1a723e */ /* 0x000fe200000010ff */
[-C--:B------:R-:W-:Y:S01]  /*78e0*/  FMUL R34, R34, R98.reuse ;  /* 0x0000006222227220 */ /* 0x080fe20000400000 */
[----:B------:R-:W-:Y:S01]  /*78f0*/  ISETP.GT.AND P5, PT, R0, RZ, P0 ;  /* 0x000000ff0000720c */ /* 0x000fe200007a4270 */
[----:B------:R-:W-:Y:S01]  /*7900*/  FMUL R35, R35, R98 ;  /* 0x0000006223237220 */ /* 0x000fe20000400000 */
[----:B------:R-:W-:Y:S01]  /*7910*/  F2FP.BF16.F32.PACK_AB R27, RZ, R27 ;  /* 0x0000001bff1b723e */ /* 0x000fe200000010ff */
[----:B------:R-:W-:Y:S01]  /*7920*/  @P2 STG.E.U16 desc[UR36][R6.64], R26 ;  /* 0x0000001a06002986 */ /* 0x000fe2000c101524 */
[----:B------:R-:W-:Y:S01]  /*7930*/  F2FP.BF16.F32.PACK_AB R28, RZ, R28 ;  /* 0x0000001cff1c723e */ /* 0x000fe200000010ff */
[-C--:B------:R-:W-:Y:S01]  /*7940*/  FMUL R36, R36, R98.reuse ;  /* 0x0000006224247220 */ /* 0x080fe20000400000 */
[C---:B------:R-:W-:Y:S01]  /*7950*/  ISETP.GT.AND P2, PT, R0.reuse, 0x8, P1 ;  /* 0x000000080000780c */ /* 0x040fe20000f44270 */
[----:B------:R-:W-:Y:S01]  /*7960*/  @P3 STG.E.U16 desc[UR36][R6.64+0x2], R27 ;  /* 0x0000021b06003986 */ /* 0x000fe2000c101524 */
[----:B------:R-:W-:Y:S01]  /*7970*/  ISETP.GT.AND P1, PT, R3, 0x10, PT ;  /* 0x000000100300780c */ /* 0x000fe20003f24270 */
[-C--:B------:R-:W-:Y:S01]  /*7980*/  FMUL R37, R37, R98.reuse ;  /* 0x0000006225257220 */ /* 0x080fe20000400000 */
[----:B------:R-:W-:Y:S01]  /*7990*/  F2FP.BF16.F32.PACK_AB R29, RZ, R29 ;  /* 0x0000001dff1d723e */ /* 0x000fe200000010ff */
[----:B------:R-:W-:Y:S01]  /*79a0*/  @P4 STG.E.U16 desc[UR36][R4.64+0x10], R28 ;  /* 0x0000101c04004986 */ /* 0x000fe2000c101524 */
[----:B------:R-:W-:Y:S01]  /*79b0*/  ISETP.GT.AND P3, PT, R0, 0x8, P0 ;  /* 0x000000080000780c */ /* 0x000fe20000764270 */
[-C--:B------:R-:W-:Y:S01]  /*79c0*/  FMUL R38, R38, R98.reuse ;  /* 0x0000006226267220 */ /* 0x080fe20000400000 */
[----:B------:R-:W-:Y:S01]  /*79d0*/  ISETP.GT.AND P0, PT, R3, 0x11, PT ;  /* 0x000000110300780c */ /* 0x000fe20003f04270 */
[----:B------:R-:W-:Y:S01]  /*79e0*/  @P5 STG.E.U16 desc[UR36][R4.64+0x12], R29 ;  /* 0x0000121d04005986 */ /* 0x000fe2000c101524 */
        /* <DEDUP_REMOVED lines=162> */
[----:B------:R-:W-:-:S02]  /*8410*/  F2FP.BF16.F32.PACK_AB R62, RZ, R62 ;  /* 0x0000003eff3e723e */ /* 0x000fc400000010ff */
[C---:B------:R-:W-:Y:S02]  /*8420*/  ISETP.GT.AND P5, PT, R0.reuse, RZ, P0 ;  /* 0x000000ff0000720c */ /* 0x040fe400007a4270 */
[----:B------:R-:W-:Y:S01]  /*8430*/  F2FP.BF16.F32.PACK_AB R63, RZ, R63 ;  /* 0x0000003fff3f723e */ /* 0x000fe200000010ff */
[----:B------:R-:W-:Y:S01]  /*8440*/  @P2 STG.E.U16 desc[UR36][R6.64+0x90], R62 ;  /* 0x0000903e06002986 */ /* 0x000fe2000c101524 */
[----:B------:R-:W-:Y:S02]  /*8450*/  F2FP.BF16.F32.PACK_AB R64, RZ, R64 ;  /* 0x00000040ff40723e */ /* 0x000fe400000010ff */
[C---:B------:R-:W-:Y:S01]  /*8460*/  ISETP.GT.AND P2, PT, R0.reuse, 0x8, P1 ;  /* 0x000000080000780c */ /* 0x040fe20000f44270 */
[----:B------:R-:W-:Y:S01]  /*8470*/  @P3 STG.E.U16 desc[UR36][R6.64+0x92], R63 ;  /* 0x0000923f06003986 */ /* 0x000fe2000c101524 */
[----:B------:R-:W-:Y:S02]  /*8480*/  ISETP.GT.AND P1, PT, R3, 0x58, PT ;  /* 0x000000580300780c */ /* 0x000fe40003f24270 */
[----:B------:R-:W-:Y:S01]  /*8490*/  F2FP.BF16.F32.PACK_AB R65, RZ, R65 ;  /* 0x00000041ff41723e */ /* 0x000fe200000010ff */
[----:B------:R-:W-:Y:S01]  /*84a0*/  @P4 STG.E.U16 desc[UR36][R4.64+0xa0], R64 ;  /* 0x0000a04004004986 */ /* 0x000fe2000c101524 */
[----:B------:R-:W-:-:S02]  /*84b0*/  ISETP.GT.AND P3, PT, R0, 0x8, P0 ;  /* 0x000000080000780c */ /* 0x000fc40000764270 */
[----:B------:R-:W-:Y:S01]  /*84c0*/  ISETP.GT.AND P0, PT, R3, 0x59, PT ;  /* 0x000000590300780c */ /* 0x000fe20003f04270 */
[----:B------:R-:W-:Y:S01]  /*84d0*/  @P5 STG.E.U16 desc[UR36][R4.64+0xa2], R65 ;  /* 0x0000a24104005986 */ /* 0x000fe2000c101524 */
[C---:B------:R-:W-:Y:S02]  /*84e0*/  ISETP.GT.AND P4, PT, R0.reuse, RZ, P1 ;  /* 0x000000ff0000720c */ /* 0x040fe40000f84270 */
[----:B------:R-:W-:Y:S02]  /*84f0*/  F2FP.BF16.F32.PACK_AB R66, RZ, R66 ;  /* 0x00000042ff42723e */ /* 0x000fe400000010ff */
[----:B------:R-:W-:Y:S02]  /*8500*/  ISETP.GT.AND P5, PT, R0, RZ, P0 ;  /* 0x000000ff0000720c */ /* 0x000fe400007a4270 */
[----:B------:R-:W-:Y:S01]  /*8510*/  F2FP.BF16.F32.PACK_AB R67, RZ, R67 ;  /* 0x00000043ff43723e */ /* 0x000fe200000010ff */
[----:B------:R-:W-:Y:S01]  /*8520*/  @P2 STG.E.U16 desc[UR36][R6.64+0xa0], R66 ;  /* 0x0000a04206002986 */ /* 0x000fe2000c101524 */
[----:B------:R-:W-:-:S02]  /*8530*/  F2FP.BF16.F32.PACK_AB R68, RZ, R68 ;  /* 0x00000044ff44723e */ /* 0x000fc400000010ff */
[C---:B------:R-:W-:Y:S01]  /*8540*/  ISETP.GT.AND P2, PT, R0.reuse, 0x8, P1 ;  /* 0x000000080000780c */ /* 0x040fe20000f44270 */
[----:B------:R-:W-:Y:S01]  /*8550*/  @P3 STG.E.U16 desc[UR36][R6.64+0xa2], R67 ;  /* 0x0000a24306003986 */ /* 0x000fe2000c101524 */
[C---:B------:R-:W-:Y:S02]  /*8560*/  ISETP.GT.AND P1, PT, R3.reuse, 0x60, PT ;  /* 0x000000600300780c */ /* 0x040fe40003f24270 */
[----:B------:R-:W-:Y:S01]  /*8570*/  F2FP.BF16.F32.PACK_AB R69, RZ, R69 ;  /* 0x00000045ff45723e */ /* 0x000fe200000010ff */
[----:B------:R-:W-:Y:S01]  /*8580*/  @P4 STG.E.U16 desc[UR36][R4.64+0xb0], R68 ;  /* 0x0000b04404004986 */ /* 0x000fe2000c101524 */
[C---:B------:R-:W-:Y:S02]  /*8590*/  ISETP.GT.AND P3, PT, R0.reuse, 0x8, P0 ;  /* 0x000000080000780c */ /* 0x040fe40000764270 */
[----:B------:R-:W-:Y:S01]  /*85a0*/  ISETP.GT.AND P0, PT, R3, 0x61, PT ;  /* 0x000000610300780c */ /* 0x000fe20003f04270 */
[----:B------:R-:W-:Y:S01]  /*85b0*/  @P5 STG.E.U16 desc[UR36][R4.64+0xb2], R69 ;  /* 0x0000b24504005986 */ /* 0x000fe2000c101524 */
[----:B------:R-:W-:-:S02]  /*85c0*/  ISETP.GT.AND P4, PT, R0, RZ, P1 ;  /* 0x000000ff0000720c */ /* 0x000fc40000f84270 */
[C---:B------:R-:W-:Y:S02]  /*85d0*/  ISETP.GT.AND P5, PT, R0.reuse, RZ, P0 ;  /* 0x000000ff0000720c */ /* 0x040fe400007a4270 */
[----:B------:R-:W-:Y:S02]  /*85e0*/  F2FP.BF16.F32.PACK_AB R70, RZ, R70 ;  /* 0x00000046ff46723e */ /* 0x000fe400000010ff */
[----:B------:R-:W-:Y:S02]  /*85f0*/  F2FP.BF16.F32.PACK_AB R71, RZ, R71 ;  /* 0x00000047ff47723e */ /* 0x000fe400000010ff */
[----:B------:R-:W-:Y:S01]  /*8600*/  F2FP.BF16.F32.PACK_AB R72, RZ, R72 ;  /* 0x00000048ff48723e */ /* 0x000fe200000010ff */
[----:B------:R-:W-:Y:S01]  /*8610*/  @P2 STG.E.U16 desc[UR36][R6.64+0xb0], R70 ;  /* 0x0000b04606002986 */ /* 0x000fe2000c101524 */
[----:B------:R-:W-:Y:S02]  /*8620*/  F2FP.BF16.F32.PACK_AB R73, RZ, R73 ;  /* 0x00000049ff49723e */ /* 0x000fe400000010ff */
[C---:B------:R-:W-:Y:S01]  /*8630*/  ISETP.GT.AND P1, PT, R0.reuse, 0x8, P1 ;  /* 0x000000080000780c */ /* 0x040fe20000f24270 */
[----:B------:R-:W-:Y:S01]  /*8640*/  @P3 STG.E.U16 desc[UR36][R6.64+0xb2], R71 ;  /* 0x0000b24706003986 */ /* 0x000fe2000c101524 */
[----:B------:R-:W-:-:S02]  /*8650*/  ISETP.GT.AND P2, PT, R0, 0x8, P0 ;  /* 0x000000080000780c */ /* 0x000fc40000744270 */
[----:B------:R-:W-:Y:S01]  /*8660*/  F2FP.BF16.F32.PACK_AB R74, RZ, R74 ;  /* 0x0000004aff4a723e */ /* 0x000fe200000010ff */
[----:B------:R-:W-:Y:S01]  /*8670*/  @P4 STG.E.U16 desc[UR36][R4.64+0xc0], R72 ;  /* 0x0000c04804004986 */ /* 0x000fe2000c101524 */
[C---:B------:R-:W-:Y:S02]  /*8680*/  ISETP.GT.AND P4, PT, R3.reuse, 0x68, PT ;  /* 0x000000680300780c */ /* 0x040fe40003f84270 */
[----:B------:R-:W-:Y:S01]  /*8690*/  ISETP.GT.AND P0, PT, R3, 0x69, PT ;  /* 0x000000690300780c */ /* 0x000fe20003f04270 */
[----:B------:R-:W-:Y:S01]  /*86a0*/  @P5 STG.E.U16 desc[UR36][R4.64+0xc2], R73 ;  /* 0x0000c24904005986 */ /* 0x000fe2000c101524 */
[----:B------:R-:W-:Y:S02]  /*86b0*/  ISETP.GT.AND P5, PT, R0, RZ, P4 ;  /* 0x000000ff0000720c */ /* 0x000fe400027a4270 */
[----:B------:R-:W-:Y:S01]  /*86c0*/  F2FP.BF16.F32.PACK_AB R75, RZ, R75 ;  /* 0x0000004bff4b723e */ /* 0x000fe200000010ff */
[----:B------:R-:W-:Y:S01]  /*86d0*/  @P1 STG.E.U16 desc[UR36][R6.64+0xc0], R74 ;  /* 0x0000c04a06001986 */ /* 0x000fe2000c101524 */
[----:B------:R-:W-:-:S02]  /*86e0*/  F2FP.BF16.F32.PACK_AB R76, RZ, R76 ;  /* 0x0000004cff4c723e */ /* 0x000fc400000010ff */
[C---:B------:R-:W-:Y:S01]  /*86f0*/  ISETP.GT.AND P3, PT, R0.reuse, RZ, P0 ;  /* 0x000000ff0000720c */ /* 0x040fe20000764270 */
[----:B------:R-:W-:Y:S01]  /*8700*/  @P2 STG.E.U16 desc[UR36][R6.64+0xc2], R75 ;  /* 0x0000c24b06002986 */ /* 0x000fe2000c101524 */
[C---:B------:R-:W-:Y:S02]  /*8710*/  ISETP.GT.AND P4, PT, R0.reuse, 0x8, P4 ;  /* 0x000000080000780c */ /* 0x040fe40002784270 */
[----:B------:R-:W-:Y:S02]  /*8720*/  F2FP.BF16.F32.PACK_AB R77, RZ, R77 ;  /* 0x0000004dff4d723e */ /* 0x000fe400000010ff */
[----:B------:R-:W-:Y:S01]  /*8730*/  F2FP.BF16.F32.PACK_AB R78, RZ, R78 ;  /* 0x0000004eff4e723e */ /* 0x000fe200000010ff */
[----:B------:R-:W-:Y:S01]  /*8740*/  @P5 STG.E.U16 desc[UR36][R4.64+0xd0], R76 ;  /* 0x0000d04c04005986 */ /* 0x000fe2000c101524 */
[----:B------:R-:W-:Y:S02]  /*8750*/  ISETP.GT.AND P5, PT, R0, 0x8, P0 ;  /* 0x000000080000780c */ /* 0x000fe400007a4270 */
[----:B------:R-:W-:-:S02]  /*8760*/  F2FP.BF16.F32.PACK_AB R79, RZ, R79 ;  /* 0x0000004fff4f723e */ /* 0x000fc400000010ff */
[C---:B------:R-:W-:Y:S01]  /*8770*/  ISETP.GT.AND P2, PT, R3.reuse, 0x71, PT ;  /* 0x000000710300780c */ /* 0x040fe20003f44270 */
[----:B------:R-:W-:Y:S01]  /*8780*/  @P3 STG.E.U16 desc[UR36][R4.64+0xd2], R77 ;  /* 0x0000d24d04003986 */ /* 0x000fe2000c101524 */
[----:B------:R-:W-:Y:S02]  /*8790*/  ISETP.GT.AND P3, PT, R3, 0x70, PT ;  /* 0x000000700300780c */ /* 0x000fe40003f64270 */
[----:B------:R-:W-:Y:S01]  /*87a0*/  F2FP.BF16.F32.PACK_AB R80, RZ, R80 ;  /* 0x00000050ff50723e */ /* 0x000fe200000010ff */
[----:B------:R-:W-:Y:S01]  /*87b0*/  @P4 STG.E.U16 desc[UR36][R6.64+0xd0], R78 ;  /* 0x0000d04e06004986 */ /* 0x000fe2000c101524 */
[C---:B------:R-:W-:Y:S02]  /*87c0*/  ISETP.GT.AND P4, PT, R0.reuse, RZ, P2 ;  /* 0x000000ff0000720c */ /* 0x040fe40001784270 */
[----:B------:R-:W-:Y:S01]  /*87d0*/  F2FP.BF16.F32.PACK_AB R81, RZ, R81 ;  /* 0x00000051ff51723e */ /* 0x000fe200000010ff */
[----:B------:R-:W-:Y:S01]  /*87e0*/  @P5 STG.E.U16 desc[UR36][R6.64+0xd2], R79 ;  /* 0x0000d24f06005986 */ /* 0x000fe2000c101524 */
[----:B------:R-:W-:-:S02]  /*87f0*/  ISETP.GT.AND P5, PT, R0, RZ, P3 ;  /* 0x000000ff0000720c */ /* 0x000fc40001fa4270 */
[C---:B------:R-:W-:Y:S02]  /*8800*/  ISETP.GT.AND P1, PT, R3.reuse, 0x78, PT ;  /* 0x000000780300780c */ /* 0x040fe40003f24270 */
[----:B------:R-:W-:Y:S02]  /*8810*/  ISETP.GT.AND P0, PT, R3, 0x79, PT ;  /* 0x000000790300780c */ /* 0x000fe40003f04270 */
[C---:B------:R-:W-:Y:S02]  /*8820*/  ISETP.GT.AND P3, PT, R0.reuse, 0x8, P3 ;  /* 0x000000080000780c */ /* 0x040fe40001f64270 */
[C---:B------:R-:W-:Y:S02]  /*8830*/  ISETP.GT.AND P2, PT, R0.reuse, 0x8, P2 ;  /* 0x000000080000780c */ /* 0x040fe40001744270 */
[----:B------:R-:W-:Y:S02]  /*8840*/  F2FP.BF16.F32.PACK_AB R82, RZ, R82 ;  /* 0x00000052ff52723e */ /* 0x000fe400000010ff */
[----:B------:R-:W-:Y:S01]  /*8850*/  F2FP.BF16.F32.PACK_AB R83, RZ, R83 ;  /* 0x00000053ff53723e */ /* 0x000fe200000010ff */
[----:B------:R-:W-:Y:S01]  /*8860*/  @P5 STG.E.U16 desc[UR36][R4.64+0xe0], R80 ;  /* 0x0000e05004005986 */ /* 0x000fe2000c101524 */
[----:B------:R-:W-:-:S02]  /*8870*/  ISETP.GT.AND P5, PT, R0, RZ, P0 ;  /* 0x000000ff0000720c */ /* 0x000fc400007a4270 */
[C---:B------:R-:W-:Y:S01]  /*8880*/  ISETP.GT.AND P0, PT, R0.reuse, 0x8, P0 ;  /* 0x000000080000780c */ /* 0x040fe20000704270 */
[----:B------:R-:W-:Y:S01]  /*8890*/  @P4 STG.E.U16 desc[UR36][R4.64+0xe2], R81 ;  /* 0x0000e25104004986 */ /* 0x000fe2000c101524 */
[C---:B------:R-:W-:Y:S02]  /*88a0*/  ISETP.GT.AND P4, PT, R0.reuse, RZ, P1 ;  /* 0x000000ff0000720c */ /* 0x040fe40000f84270 */
[----:B------:R-:W-:Y:S01]  /*88b0*/  ISETP.GT.AND P1, PT, R0, 0x8, P1 ;  /* 0x000000080000780c */ /* 0x000fe20000f24270 */
[----:B------:R-:W-:Y:S01]  /*88c0*/  @P3 STG.E.U16 desc[UR36][R6.64+0xe0], R82 ;  /* 0x0000e05206003986 */ /* 0x000fe2000c101524 */
[----:B------:R-:W-:Y:S02]  /*88d0*/  F2FP.BF16.F32.PACK_AB R84, RZ, R84 ;  /* 0x00000054ff54723e */ /* 0x000fe400000010ff */
[----:B------:R-:W-:Y:S01]  /*88e0*/  F2FP.BF16.F32.PACK_AB R85, RZ, R85 ;  /* 0x00000055ff55723e */ /* 0x000fe200000010ff */
[----:B------:R-:W-:Y:S01]  /*88f0*/  @P2 STG.E.U16 desc[UR36][R6.64+0xe2], R83 ;  /* 0x0000e25306002986 */ /* 0x000fe2000c101524 */
[----:B------:R-:W-:-:S02]  /*8900*/  F2FP.BF16.F32.PACK_AB R86, RZ, R86 ;  /* 0x00000056ff56723e */ /* 0x000fc400000010ff */
[----:B------:R-:W-:-:S03]  /*8910*/  F2FP.BF16.F32.PACK_AB R87, RZ, R87 ;  /* 0x00000057ff57723e */ /* 0x000fc600000010ff */
[----:B------:R-:W-:Y:S04]  /*8920*/  @P4 STG.E.U16 desc[UR36][R4.64+0xf0], R84 ;  /* 0x0000f05404004986 */ /* 0x000fe8000c101524 */
[----:B------:R0:W-:Y:S02]  /*8930*/  @P5 STG.E.U16 desc[UR36][R4.64+0xf2], R85 ;  /* 0x0000f25504005986 */ /* 0x0001e4000c101524 */
[----:B0-----:R-:W-:Y:S02]  /*8940*/  @P1 IMAD.MOV.U32 R4, RZ, RZ, R6 ;  /* 0x000000ffff041224 */ /* 0x001fe400078e0006 */
[----:B------:R-:W-:-:S05]  /*8950*/  @P1 IMAD.MOV.U32 R5, RZ, RZ, R7 ;  /* 0x000000ffff051224 */ /* 0x000fca00078e0007 */
[----:B------:R0:W-:Y:S04]  /*8960*/  @P1 STG.E.U16 desc[UR36][R4.64+0xf0], R86 ;  /* 0x0000f05604001986 */ /* 0x0001e8000c101524 */
[----:B------:R0:W-:Y:S02]  /*8970*/  @P0 STG.E.U16 desc[UR36][R6.64+0xf2], R87 ;  /* 0x0000f25706000986 */ /* 0x0001e4000c101524 */
.L_x_163:
[----:B------:R-:W-:Y:S05]  /*8980*/  BSYNC B0 ;  /* 0x0000000000007941 */ /* 0x000fea0003800000 */
.L_x_37:
[----:B------:R-:W-:Y:S01]  /*8990*/  IADD3 R16, P0, R16, UR38, RZ ;  /* 0x0000002610107c10 */ /* 0x000fe2000ff1e0ff */
[----:B------:R-:W-:Y:S01]  /*89a0*/  ULDC.64 UR4, c[0x0][0x850] ;  /* 0x0002140000047ab9 */ /* 0x000fe20000000a00 */
[----:B0-----:R-:W-:Y:S01]  /*89b0*/  PRMT R0, RZ, 0x7610, R0 ;  /* 0x00007610ff007816 */ /* 0x001fe20000000000 */
[----:B-----5:R-:W-:Y:S01]  /*89c0*/  IMAD.MOV.U32 R22, RZ, RZ, -0x1 ;  /* 0xffffffffff167424 */ /* 0x020fe200078e00ff */
[----:B------:R-:W-:Y:S01]  /*89d0*/  IADD3.X R17, R17, UR42, RZ, P0, !PT ;  /* 0x0000002a11117c10 */ /* 0x000fe200087fe4ff */
[----:B------:R-:W-:Y:S01]  /*89e0*/  IMAD.MOV.U32 R23, RZ, RZ, -0x1 ;  /* 0xffffffffff177424 */ /* 0x000fe200078e00ff */
[----:B------:R-:W-:-:S04]  /*89f0*/  ISETP.GE.U32.AND P0, PT, R16, UR4, PT ;  /* 0x0000000410007c0c */ /* 0x000fc8000bf06070 */
[----:B------:R-:W-:-:S13]  /*8a00*/  ISETP.GE.U32.AND.EX P0, PT, R17, UR5, PT, P0 ;  /* 0x0000000511007c0c */ /* 0x000fda000bf06100 */
[----:B------:R-:W-:Y:S05]  /*8a10*/  @P0 BRA `(.L_x_164) ;  /* 0x00000004004c0947 */ /* 0x000fea0003800000 */
[----:B------:R-:W0:Y:S01]  /*8a20*/  LDC.64 R10, c[0x0][0x828] ;  /* 0x00020a00ff0a7b82 */ /* 0x000e220000000a00 */
[----:B------:R-:W0:Y:S01]  /*8a30*/  S2R R20, SR_CTAID.X ;  /* 0x0000000000147919 */ /* 0x000e220000002500 */
[----:B------:R-:W-:Y:S02]  /*8a40*/  IMAD.MOV.U32 R8, RZ, RZ, R16 ;  /* 0x000000ffff087224 */ /* 0x000fe400078e0010 */
[----:B------:R-:W-:Y:S01]  /*8a50*/  IMAD.MOV.U32 R9, RZ, RZ, R17 ;  /* 0x000000ffff097224 */ /* 0x000fe200078e0011 */
[----:B------:R-:W0:Y:S03]  /*8a60*/  S2R R21, SR_CTAID.Y ;  /* 0x0000000000157919 */ /* 0x000e260000002600 */
[----:B------:R-:W1:Y:S08]  /*8a70*/  LDC R0, c[0x0][0x830] ;  /* 0x00020c00ff007b82 */ /* 0x000e700000000800 */
[----:B------:R-:W1:Y:S01]  /*8a80*/  LDC.64 R14, c[0x0][0x820] ;  /* 0x00020800ff0e7b82 */ /* 0x000e620000000a00 */
[----:B0-----:R-:W-:-:S04]  /*8a90*/  ISETP.NE.U32.AND P0, PT, R10, RZ, PT ;  /* 0x000000ff0a00720c */ /* 0x001fc80003f05070 */
[----:B------:R-:W-:-:S13]  /*8aa0*/  ISETP.NE.AND.EX P0, PT, R11, RZ, PT, P0 ;  /* 0x000000ff0b00720c */ /* 0x000fda0003f05300 */
[----:B-1----:R-:W-:Y:S05]  /*8ab0*/  @!P0 BRA `(.L_x_165) ;  /* 0x0000000000288947 */ /* 0x002fea0003800000 */
[----:B------:R-:W0:Y:S02]  /*8ac0*/  LDC R3, c[0x0][0x834] ;  /* 0x00020d00ff037b82 */ /* 0x000e240000000800 */
[----:B0-----:R-:W-:-:S05]  /*8ad0*/  IADD3 R3, P0, R16, R3, RZ ;  /* 0x0000000310037210 */ /* 0x001fca0007f1e0ff */
[----:B------:R-:W-:-:S04]  /*8ae0*/  IMAD.X R13, RZ, RZ, R17, P0 ;  /* 0x000000ffff0d7224 */ /* 0x000fc800000e0611 */
[----:B------:R-:W-:-:S04]  /*8af0*/  IMAD.WIDE.U32 R4, R13, R10, RZ ;  /* 0x0000000a0d047225 */ /* 0x000fc800078e00ff */
[----:B--234-:R-:W-:-:S04]  /*8b00*/  IMAD.WIDE.U32 R6, P0, R3, R11, R4 ;  /* 0x0000000b03067225 */ /* 0x01cfc80007800004 */
[----:B------:R-:W-:-:S04]  /*8b10*/  IMAD.WIDE.U32 R4, R3, R10, RZ ;  /* 0x0000000a03047225 */ /* 0x000fc800078e00ff */
[----:B------:R-:W-:Y:S01]  /*8b20*/  IMAD.X R9, RZ, RZ, RZ, P0 ;  /* 0x000000ffff097224 */ /* 0x000fe200000e06ff */
[----:B------:R-:W-:Y:S01]  /*8b30*/  IADD3 RZ, P0, R5, R6, RZ ;  /* 0x0000000605ff7210 */ /* 0x000fe20007f1e0ff */
[----:B------:R-:W-:-:S04]  /*8b40*/  IMAD.MOV.U32 R8, RZ, RZ, R7 ;  /* 0x000000ffff087224 */ /* 0x000fc800078e0007 */
[----:B------:R-:W-:-:S08]  /*8b50*/  IMAD.WIDE.U32.X R8, R13, R11, R8, P0 ;  /* 0x0000000b0d087225 */ /* 0x000fd000000e0408 */
.L_x_165:
[----:B------:R-:W0:Y:S01]  /*8b60*/  LDC.64 R26, c[0x0][0x840] ;  /* 0x00021000ff1a7b82 */ /* 0x000e220000000a00 */
[-CC-:B------:R-:W-:Y:S01]  /*8b70*/  SHF.R.U64 R23, R8, R0.reuse, R9.reuse ;  /* 0x0000000008177219 */ /* 0x180fe20000001209 */
[----:B------:R-:W-:Y:S01]  /*8b80*/  ULDC UR4, c[0x0][0x150] ;  /* 0x0000540000047ab9 */ /* 0x000fe20000000800 */
[----:B------:R-:W-:Y:S02]  /*8b90*/  SHF.R.U32.HI R0, RZ, R0, R9 ;  /* 0x00000000ff007219 */ /* 0x000fe40000011609 */
[----:B------:R-:W-:Y:S02]  /*8ba0*/  IADD3 R3, P0, RZ, -R23, RZ ;  /* 0x80000017ff037210 */ /* 0x000fe40007f1e0ff */
[----:B--234-:R-:W-:Y:S01]  /*8bb0*/  I2FP.F32.U32 R7, R20 ;  /* 0x0000001400077245 */ /* 0x01cfe20000201000 */
[----:B------:R-:W1:Y:S02]  /*8bc0*/  LDC R6, c[0x0][0x818] ;  /* 0x00020600ff067b82 */ /* 0x000e640000000800 */
[----:B------:R-:W-:-:S02]  /*8bd0*/  IMAD.X R5, RZ, RZ, ~R0, P0 ;  /* 0x000000ffff057224 */ /* 0x000fc400000e0e00 */
[----:B------:R-:W-:Y:S01]  /*8be0*/  FMUL R7, R7, UR4 ;  /* 0x0000000407077c20 */ /* 0x000fe20008400000 */
[----:B------:R-:W-:Y:S01]  /*8bf0*/  ULDC UR4, c[0x0][0x154] ;  /* 0x0000550000047ab9 */ /* 0x000fe20000000800 */
[-C--:B------:R-:W-:Y:S02]  /*8c00*/  IMAD R0, R5, R14.reuse, RZ ;  /* 0x0000000e05007224 */ /* 0x080fe400078e02ff */
[----:B------:R-:W2:Y:S01]  /*8c10*/  LDC R8, c[0x0][0x808] ;  /* 0x00020200ff087b82 */ /* 0x000ea20000000800 */
[C---:B------:R-:W-:Y:S01]  /*8c20*/  IMAD.WIDE.U32 R4, R3.reuse, R14, R16 ;  /* 0x0000000e03047225 */ /* 0x040fe200078e0010 */
[----:B------:R-:W3:Y:S03]  /*8c30*/  F2I.U32.TRUNC.NTZ R7, R7 ;  /* 0x0000000700077305 */ /* 0x000ee6000020f000 */
[----:B------:R-:W-:Y:S01]  /*8c40*/  IMAD R3, R3, R15, R0 ;  /* 0x0000000f03037224 */ /* 0x000fe200078e0200 */
[----:B------:R-:W-:-:S02]  /*8c50*/  I2FP.F32.U32 R0, R21 ;  /* 0x0000001500007245 */ /* 0x000fc40000201000 */
[----:B------:R-:W4:Y:S01]  /*8c60*/  LDC R24, c[0x0][0x858] ;  /* 0x00021600ff187b82 */ /* 0x000f220000000800 */
[----:B------:R-:W-:Y:S01]  /*8c70*/  IMAD.IADD R3, R5, 0x1, R3 ;  /* 0x0000000105037824 */ /* 0x000fe200078e0203 */
[----:B0-----:R-:W-:Y:S01]  /*8c80*/  ISETP.NE.U32.AND P0, PT, R26, RZ, PT ;  /* 0x000000ff1a00720c */ /* 0x001fe20003f05070 */
[----:B------:R-:W-:-:S03]  /*8c90*/  FMUL R0, R0, UR4 ;  /* 0x0000000400007c20 */ /* 0x000fc60008400000 */
[----:B------:R-:W-:Y:S01]  /*8ca0*/  ISETP.NE.AND.EX P0, PT, R27, RZ, PT, P0 ;  /* 0x000000ff1b00720c */ /* 0x000fe20003f05300 */
[----:B------:R0:W0:Y:S01]  /*8cb0*/  F2I.U32.TRUNC.NTZ R14, R0 ;  /* 0x00000000000e7305 */ /* 0x000022000020f000 */
[----:B------:R-:W5:Y:S01]  /*8cc0*/  LDC R9, c[0x0][0x144] ;  /* 0x00005100ff097b82 */ /* 0x000f620000000800 */
[-C--:B-1----:R-:W-:Y:S01]  /*8cd0*/  SHF.R.U64 R10, R4, R6.reuse, R3 ;  /* 0x00000006040a7219 */ /* 0x082fe20000001203 */
[----:B---3--:R-:W-:Y:S01]  /*8ce0*/  IMAD.MOV R7, RZ, RZ, -R7 ;  /* 0x000000ffff077224 */ /* 0x008fe200078e0a07 */
[----:B------:R-:W-:-:S05]  /*8cf0*/  SHF.R.U32.HI R3, RZ, R6, R3 ;  /* 0x00000006ff037219 */ /* 0x000fca0000011603 */
[----:B------:R-:W1:Y:S01]  /*8d00*/  LDC R22, c[0x0][0x148] ;  /* 0x00005200ff167b82 */ /* 0x000e620000000800 */
[-CC-:B--2---:R-:W-:Y:S02]  /*8d10*/  SHF.R.U64 R12, R10, R8.reuse, R3.reuse ;  /* 0x000000080a0c7219 */ /* 0x184fe40000001203 */
[----:B------:R-:W-:-:S05]  /*8d20*/  SHF.R.U32.HI R3, RZ, R8, R3 ;  /* 0x00000008ff037219 */ /* 0x000fca0000011603 */
[----:B------:R-:W2:Y:S01]  /*8d30*/  LDC R15, c[0x0][0x848] ;  /* 0x00021200ff0f7b82 */ /* 0x000ea20000000800 */
[-CC-:B----4-:R-:W-:Y:S02]  /*8d40*/  SHF.R.U64 R13, R12, R24.reuse, R3.reuse ;  /* 0x000000180c0d7219 */ /* 0x190fe40000001203 */
[----:B------:R-:W-:-:S03]  /*8d50*/  SHF.R.U32.HI R5, RZ, R24, R3 ;  /* 0x00000018ff057219 */ /* 0x000fc60000011603 */
[----:B------:R-:W-:Y:S02]  /*8d60*/  IMAD.MOV.U32 R4, RZ, RZ, R13 ;  /* 0x000000ffff047224 */ /* 0x000fe400078e000d */
[----:B------:R-:W3:Y:S01]  /*8d70*/  LDC R25, c[0x0][0x838] ;  /* 0x00020e00ff197b82 */ /* 0x000ee20000000800 */
[----:B-----5:R-:W-:-:S07]  /*8d80*/  IMAD R20, R9, R7, R20 ;  /* 0x0000000709147224 */ /* 0x020fce00078e0214 */
[----:B------:R-:W4:Y:S08]  /*8d90*/  LDC R99, c[0x0][0x810] ;  /* 0x00020400ff637b82 */ /* 0x000f300000000800 */
[----:B------:R-:W0:Y:S01]  /*8da0*/  LDC R28, c[0x0][0x800] ;  /* 0x00020000ff1c7b82 */ /* 0x000e220000000800 */
[----:B-1----:R-:W-:Y:S05]  /*8db0*/  @!P0 BRA `(.L_x_166) ;  /* 0x0000000000288947 */ /* 0x002fea0003800000 */
[----:B0-----:R-:W0:Y:S02]  /*8dc0*/  LDC R0, c[0x0][0x84c] ;  /* 0x00021300ff007b82 */ /* 0x001e240000000800 */
        /* <DEDUP_REMOVED lines=9> */
.L_x_166:
[----:B------:R-:W-:Y:S01]  /*8e60*/  ISETP.NE.AND P0, PT, R2, 0x1, PT ;  /* 0x000000010200780c */ /* 0x000fe20003f05270 */
[----:B0-----:R-:W-:Y:S01]  /*8e70*/  IMAD.MOV R14, RZ, RZ, -R14 ;  /* 0x000000ffff0e7224 */ /* 0x001fe200078e0a0e */
[----:B--2---:R-:W-:Y:S02]  /*8e80*/  SHF.R.U64 R0, R4, R15, R5 ;  /* 0x0000000f04007219 */ /* 0x004fe40000001205 */
[----:B------:R-:W-:Y:S02]  /*8e90*/  LOP3.LUT R3, R12, R111, RZ, 0xc0, !PT ;  /* 0x0000006f0c037212 */ /* 0x000fe400078ec0ff */
[----:B------:R-:W-:Y:S01]  /*8ea0*/  LOP3.LUT R5, R10, R109, RZ, 0xc0, !PT ;  /* 0x0000006d0a057212 */ /* 0x000fe200078ec0ff */
[----:B------:R-:W-:Y:S02]  /*8eb0*/  IMAD.MOV R4, RZ, RZ, -R0 ;  /* 0x000000ffff047224 */ /* 0x000fe400078e0a00 */
[----:B------:R-:W-:Y:S02]  /*8ec0*/  IMAD R3, R104, R0, R3 ;  /* 0x0000000068037224 */ /* 0x000fe400078e0203 */
[----:B---3--:R-:W-:-:S02]  /*8ed0*/  IMAD R0, R4, R25, R13 ;  /* 0x0000001904007224 */ /* 0x008fc400078e020d */
[----:B------:R-:W-:Y:S02]  /*8ee0*/  @P0 IMAD R20, R22, R14, R21 ;  /* 0x0000000e16140224 */ /* 0x000fe400078e0215 */
[----:B------:R-:W-:Y:S02]  /*8ef0*/  IMAD R4, R0, R28, R5 ;  /* 0x0000001c00047224 */ /* 0x000fe400078e0205 */
[----:B----4-:R-:W-:Y:S02]  /*8f00*/  IMAD R99, R3, R99, R20 ;  /* 0x0000006303637224 */ /* 0x010fe400078e0214 */
[----:B------:R-:W-:-:S03]  /*8f10*/  IMAD.MOV.U32 R3, RZ, RZ, 0x1 ;  /* 0x00000001ff037424 */ /* 0x000fc600078e00ff */
[----:B------:R-:W-:Y:S02]  /*8f20*/  SEL R22, R4, R99, !P0 ;  /* 0x0000006304167207 */ /* 0x000fe40004000000 */
[----:B------:R-:W-:Y:S02]  /*8f30*/  PRMT R0, R3, 0x7610, R0 ;  /* 0x0000761003007816 */ /* 0x000fe40000000000 */
[----:B------:R-:W-:-:S07]  /*8f40*/  SEL R99, R99, R4, !P0 ;  /* 0x0000000463637207 */ /* 0x000fce0004000000 */
.L_x_164:
[----:B------:R-:W-:Y:S01]  /*8f50*/  UIADD3 UR41, UR43, UR41, URZ ;  /* 0x000000292b297290 */ /* 0x000fe2000fffe03f */
[----:B------:R-:W-:-:S03]  /*8f60*/  LOP3.LUT P0, RZ, R0, 0xff, RZ, 0xc0, !PT ;  /* 0x000000ff00ff7812 */ /* 0x000fc6000780c0ff */
[----:B------:R-:W-:Y:S02]  /*8f70*/  USHF.R.U32.HI UR4, URZ, 0x2, UR41 ;  /* 0x000000023f047899 */ /* 0x000fe40008011629 */
[----:B------:R-:W-:Y:S02]  /*8f80*/  UISETP.GT.U32.AND UP1, UPT, UR41, 0x3, UPT ;  /* 0x000000032900788c */ /* 0x000fe4000bf24070 */
[----:B------:R-:W-:Y:S02]  /*8f90*/  ULOP3.LUT UR4, UR4, 0x1, URZ, 0xc0, !UPT ;  /* 0x0000000104047892 */ /* 0x000fe4000f8ec03f */
[----:B------:R-:W-:Y:S02]  /*8fa0*/  UISETP.LT.U32.AND UP1, UPT, UR43, 0x4, UP1 ;  /* 0x000000042b00788c */ /* 0x000fe40008f21070 */
[----:B------:R-:W-:Y:S02]  /*8fb0*/  UISETP.NE.U32.AND UP0, UPT, UR4, 0x1, UPT ;  /* 0x000000010400788c */ /* 0x000fe4000bf05070 */
[----:B------:R-:W-:-:S02]  /*8fc0*/  USEL UR5, URZ, 0x1, !UP1 ;  /* 0x000000013f057887 */ /* 0x000fc4000c800000 */
[----:B------:R-:W-:Y:S02]  /*8fd0*/  UISETP.GT.U32.AND UP0, UPT, UR43, 0x3, !UP0 ;  /* 0x000000032b00788c */ /* 0x000fe4000c704070 */
[----:B------:R-:W-:Y:S02]  /*8fe0*/  ULOP3.LUT UR41, UR41, 0x3, URZ, 0xc0, !UPT ;  /* 0x0000000329297892 */ /* 0x000fe4000f8ec03f */
[----:B------:R-:W-:-:S04]  /*8ff0*/  USEL UR4, URZ, 0x1, !UP0 ;  /* 0x000000013f047887 */ /* 0x000fc8000c000000 */
[----:B------:R-:W-:Y:S01]  /*9000*/  ULOP3.LUT UR40, UR4, UR40, UR5, 0x96, !UPT ;  /* 0x0000002804287292 */ /* 0x000fe2000f8e9605 */
[----:B------:R-:W-:Y:S11]  /*9010*/  @P0 BRA `(.L_x_167) ;  /* 0xffffff8000a80947 */ /* 0x000ff6000383ffff */
[----:B------:R-:W-:Y:S05]  /*9020*/  EXIT ;  /* 0x000000000000794d */ /* 0x000fea0003800000 */
.L_x_3:
        /* <DEDUP_REMOVED lines=26> */
.L_x_169:
        /* <DEDUP_REMOVED lines=14> */
[----:B------:R-:W-:Y:S02]  /*92b0*/  IMAD R5, R7, R23, R10 ;  /* 0x0000001707057224 */ /* 0x000fe400078e020a */
[----:B------:R-:W-:Y:S02]  /*92c0*/  IMAD.MOV.U32 R10, RZ, RZ, 0x1 ;  /* 0x00000001ff0a7424 */ /* 0x000fe400078e00ff */
[----:B------:R-:W-:Y:S01]  /*92d0*/  IMAD.IADD R5, R9, 0x1, R5 ;  /* 0x0000000109057824 */ /* 0x000fe200078e0205 */
[----:B------:R-:W4:Y:S04]  /*92e0*/  LDC R20, c[0x0][0x808] ;  /* 0x00020200ff147b82 */ /* 0x000f280000000800 */
[----:B0-----:R-:W-:-:S02]  /*92f0*/  SHF.R.U64 R12, R8, R14, R5 ;  /* 0x0000000e080c7219 */ /* 0x001fc40000001205 */
[----:B------:R-:W-:Y:S02]  /*9300*/  I2FP.F32.U32 R8, R6 ;  /* 0x0000000600087245 */ /* 0x000fe40000201000 */
[----:B------:R-:W0:Y:S01]  /*9310*/  LDC R25, c[0x0][0x858] ;  /* 0x00021600ff197b82 */ /* 0x000e220000000800 */
[----:B-1----:R-:W-:Y:S01]  /*9320*/  ISETP.NE.U32.AND P0, PT, R26, RZ, PT ;  /* 0x000000ff1a00720c */ /* 0x002fe20003f05070 */
[----:B---3--:R-:W-:Y:S02]  /*9330*/  IMAD.MOV R7, RZ, RZ, -R11 ;  /* 0x000000ffff077224 */ /* 0x008fe400078e0a0b */
[----:B------:R-:W-:Y:S01]  /*9340*/  FMUL R8, R8, UR4 ;  /* 0x0000000408087c20 */ /* 0x000fe20008400000 */
[----:B------:R-:W-:Y:S01]  /*9350*/  SHF.R.U32.HI R5, RZ, R14, R5 ;  /* 0x0000000eff057219 */ /* 0x000fe20000011605 */
[----:B------:R-:W-:Y:S01]  /*9360*/  IMAD.MOV.U32 R14, RZ, RZ, -0x1 ;  /* 0xffffffffff0e7424 */ /* 0x000fe200078e00ff */
[----:B------:R-:W-:Y:S01]  /*9370*/  ISETP.NE.AND.EX P0, PT, R27, RZ, PT, P0 ;  /* 0x000000ff1b00720c */ /* 0x000fe20003f05300 */
[----:B------:R1:W3:Y:S01]  /*9380*/  F2I.U32.TRUNC.NTZ R19, R8 ;  /* 0x0000000800137305 */ /* 0x0002e2000020f000 */
[----:B------:R-:W1:Y:S01]  /*9390*/  LDC R21, c[0x0][0x148] ;  /* 0x00005200ff157b82 */ /* 0x000e620000000800 */
[----:B--2---:R-:W-:-:S07]  /*93a0*/  IMAD R23, R13, R7, R4 ;  /* 0x000000070d177224 */ /* 0x004fce00078e0204 */
[----:B------:R-:W2:Y:S01]  /*93b0*/  LDC R22, c[0x0][0x800] ;  /* 0x00020000ff167b82 */ /* 0x000ea20000000800 */
[-CC-:B----4-:R-:W-:Y:S02]  /*93c0*/  SHF.R.U64 R15, R12, R20.reuse, R5.reuse ;  /* 0x000000140c0f7219 */ /* 0x190fe40000001205 */
[----:B------:R-:W-:-:S05]  /*93d0*/  SHF.R.U32.HI R4, RZ, R20, R5 ;  /* 0x00000014ff047219 */ /* 0x000fca0000011605 */
[----:B------:R-:W4:Y:S01]  /*93e0*/  LDC R24, c[0x0][0x848] ;  /* 0x00021200ff187b82 */ /* 0x000f220000000800 */
[-C--:B0-----:R-:W-:Y:S02]  /*93f0*/  SHF.L.U32 R7, R14, R25.reuse, RZ ;  /* 0x000000190e077219 */ /* 0x081fe400000006ff */
[-CC-:B------:R-:W-:Y:S02]  /*9400*/  SHF.R.U64 R14, R15, R25.reuse, R4.reuse ;  /* 0x000000190f0e7219 */ /* 0x180fe40000001204 */
[-C--:B------:R-:W-:Y:S02]  /*9410*/  SHF.R.U32.HI R5, RZ, R25.reuse, R4 ;  /* 0x00000019ff057219 */ /* 0x080fe40000011604 */
[----:B------:R-:W-:Y:S01]  /*9420*/  SHF.L.U32 R30, R10, R25, RZ ;  /* 0x000000190a1e7219 */ /* 0x000fe200000006ff */
[----:B------:R-:W0:Y:S01]  /*9430*/  LDC R29, c[0x0][0x838] ;  /* 0x00020e00ff1d7b82 */ /* 0x000e220000000800 */
[----:B------:R-:W-:Y:S01]  /*9440*/  LOP3.LUT R20, RZ, R7, RZ, 0x33, !PT ;  /* 0x00000007ff147212 */ /* 0x000fe200078e33ff */
[----:B------:R-:W-:-:S06]  /*9450*/  IMAD.MOV.U32 R4, RZ, RZ, R14 ;  /* 0x000000ffff047224 */ /* 0x000fcc00078e000e */
[----:B------:R-:W0:Y:S01]  /*9460*/  LDC R32, c[0x0][0x810] ;  /* 0x00020400ff207b82 */ /* 0x000e220000000800 */
[----:B-1-3--:R-:W-:Y:S05]  /*9470*/  @!P0 BRA `(.L_x_170) ;  /* 0x0000000000288947 */ /* 0x00afea0003800000 */
[----:B------:R-:W1:Y:S02]  /*9480*/  LDC R7, c[0x0][0x84c] ;  /* 0x00021300ff077b82 */ /* 0x000e640000000800 */
[----:B-1----:R-:W-:-:S05]  /*9490*/  IADD3 R7, P0, R14, R7, RZ ;  /* 0x000000070e077210 */ /* 0x002fca0007f1e0ff */
        /* <DEDUP_REMOVED lines=8> */
.L_x_170:
[----:B------:R-:W-:Y:S01]  /*9520*/  ISETP.NE.AND P0, PT, R2, 0x1, PT ;  /* 0x000000010200780c */ /* 0x000fe20003f05270 */
[----:B--2---:R-:W-:Y:S01]  /*9530*/  VIADD R9, R22, 0xffffffff ;  /* 0xffffffff16097836 */ /* 0x004fe20000000000 */
[----:B----4-:R-:W-:Y:S01]  /*9540*/  SHF.R.U64 R5, R4, R24, R5 ;  /* 0x0000001804057219 */ /* 0x010fe20000001205 */
[----:B------:R-:W-:Y:S01]  /*9550*/  IMAD.MOV R19, RZ, RZ, -R19 ;  /* 0x000000ffff137224 */ /* 0x000fe200078e0a13 */
[----:B------:R-:W-:-:S03]  /*9560*/  LOP3.LUT R4, R15, R20, RZ, 0xc0, !PT ;  /* 0x000000140f047212 */ /* 0x000fc600078ec0ff */
[----:B------:R-:W-:Y:S02]  /*9570*/  IMAD.MOV R7, RZ, RZ, -R5 ;  /* 0x000000ffff077224 */ /* 0x000fe400078e0a05 */
[----:B------:R-:W-:Y:S01]  /*9580*/  IMAD R30, R30, R5, R4 ;  /* 0x000000051e1e7224 */ /* 0x000fe200078e0204 */
[----:B------:R-:W-:Y:S01]  /*9590*/  LOP3.LUT R5, R12, R9, RZ, 0xc0, !PT ;  /* 0x000000090c057212 */ /* 0x000fe200078ec0ff */
[----:B0-----:R-:W-:Y:S02]  /*95a0*/  IMAD R4, R7, R29, R14 ;  /* 0x0000001d07047224 */ /* 0x001fe400078e020e */
[----:B------:R-:W-:Y:S02]  /*95b0*/  @P0 IMAD R23, R21, R19, R6 ;  /* 0x0000001315170224 */ /* 0x000fe400078e0206 */
[----:B------:R-:W-:Y:S02]  /*95c0*/  IMAD R5, R4, R22, R5 ;  /* 0x0000001604057224 */ /* 0x000fe400078e0205 */
[----:B------:R-:W-:-:S02]  /*95d0*/  IMAD R30, R30, R32, R23 ;  /* 0x000000201e1e7224 */ /* 0x000fc400078e0217 */
[----:B------:R-:W-:-:S03]  /*95e0*/  IMAD.MOV.U32 R7, RZ, RZ, 0x1 ;  /* 0x00000001ff077424 */ /* 0x000fc600078e00ff */
[----:B------:R-:W-:Y:S02]  /*95f0*/  SEL R29, R5, R30, !P0 ;  /* 0x0000001e051d7207 */ /* 0x000fe40004000000 */
[----:B------:R-:W-:-:S07]  /*9600*/  SEL R30, R30, R5, !P0 ;  /* 0x000000051e1e7207 */ /* 0x000fce0004000000 */
.L_x_168:
[----:B------:R-:W-:-:S08]  /*9610*/  NOP ;  /* 0x0000000000007918 */ /* 0x000fd00000000000 */
[----:B------:R-:W0:-:S00]  /*9620*/  USETMAXREG.DEALLOC.CTAPOOL 0x28 ;  /* 0x00000028000079c8 */ /* 0x000e0000080e0500 */
[----:B0-----:R-:W-:-:S13]  /*9630*/  ISETP.NE.AND P0, PT, R3, RZ, PT ;  /* 0x000000ff0300720c */ /* 0x001fda0003f05270 */
[----:B------:R-:W-:Y:S05]  /*9640*/  @P0 EXIT ;  /* 0x000000000000094d */ /* 0x000fea0003800000 */
[----:B------:R-:W-:Y:S01]  /*9650*/  LOP3.LUT P0, RZ, R7, 0xff, RZ, 0xc0, !PT ;  /* 0x000000ff07ff7812 */ /* 0x000fe2000780c0ff */
[----:B------:R-:W-:Y:S02]  /*9660*/  IMAD.MOV.U32 R26, RZ, RZ, 0x1 ;  /* 0x00000001ff1a7424 */ /* 0x000fe400078e00ff */
[----:B------:R-:W-:-:S10]  /*9670*/  IMAD.MOV.U32 R27, RZ, RZ, RZ ;  /* 0x000000ffff1b7224 */ /* 0x000fd400078e00ff */
[----:B------:R-:W-:Y:S05]  /*9680*/  @!P0 BRA `(.L_x_171) ;  /* 0x0000000c00f08947 */ /* 0x000fea0003800000 */
[----:B------:R-:W0:Y:S01]  /*9690*/  LDC R3, c[0x0][0x28c] ;  /* 0x0000a300ff037b82 */ /* 0x000e220000000800 */
[C---:B------:R-:W-:Y:S01]  /*96a0*/  ISETP.NE.AND P1, PT, R31.reuse, RZ, PT ;  /* 0x000000ff1f00720c */ /* 0x040fe20003f25270 */
[----:B------:R-:W-:Y:S01]  /*96b0*/  ULDC UR41, c[0x0][0x858] ;  /* 0x0002160000297ab9 */ /* 0x000fe20000000800 */
[----:B------:R-:W-:Y:S01]  /*96c0*/  LOP3.LUT P0, RZ, R0, 0x1f, RZ, 0xc0, !PT ;  /* 0x0000001f00ff7812 */ /* 0x000fe2000780c0ff */
[----:B------:R-:W-:Y:S01]  /*96d0*/  UMOV UR4, 0xffffffff ;  /* 0xffffffff00047882 */ /* 0x000fe20000000000 */
[----:B------:R-:W-:Y:S01]  /*96e0*/  P2R R0, PR, RZ, 0x2 ;  /* 0x00000002ff007803 */ /* 0x000fe20000000000 */
[----:B------:R-:W-:Y:S01]  /*96f0*/  BSSY B6, `(.L_x_171) ;  /* 0x00000f5000067945 */ /* 0x000fe20003800000 */
[----:B------:R-:W-:Y:S01]  /*9700*/  ISETP.NE.OR P0, PT, R31, RZ, !P0 ;  /* 0x000000ff1f00720c */ /* 0x000fe20004705670 */
[----:B------:R-:W-:Y:S01]  /*9710*/  USHF.L.U32 UR4, UR4, UR41, URZ ;  /* 0x0000002904047299 */ /* 0x000fe2000800063f */
[----:B------:R-:W-:Y:S01]  /*9720*/  IMAD.MOV.U32 R23, RZ, RZ, 0x1 ;  /* 0x00000001ff177424 */ /* 0x000fe200078e00ff */
[----:B------:R-:W-:Y:S01]  /*9730*/  LOP3.LUT R25, R18, 0x2, RZ, 0xfc, !PT ;  /* 0x0000000212197812 */ /* 0x000fe200078efcff */
[----:B------:R-:W-:Y:S01]  /*9740*/  IMAD.MOV.U32 R27, RZ, RZ, RZ ;  /* 0x000000ffff1b7224 */ /* 0x000fe200078e00ff */
[----:B------:R-:W-:Y:S01]  /*9750*/  P2R R32, PR, RZ, 0x1 ;  /* 0x00000001ff207803 */ /* 0x000fe20000000000 */
[----:B------:R-:W-:Y:S01]  /*9760*/  IMAD.MOV.U32 R26, RZ, RZ, 0x1 ;  /* 0x00000001ff1a7424 */ /* 0x000fe200078e00ff */
[----:B------:R-:W-:Y:S01]  /*9770*/  ULDC UR40, c[0x0][0x800] ;  /* 0x0002000000287ab9 */ /* 0x000fe20000000800 */
[----:B------:R-:W-:Y:S01]  /*9780*/  UMOV UR5, 0x1 ;  /* 0x0000000100057882 */ /* 0x000fe20000000000 */
[----:B------:R-:W-:-:S02]  /*9790*/  UIADD3 UR40, UR40, -0x1, URZ ;  /* 0xffffffff28287890 */ /* 0x000fc4000fffe03f */
[----:B------:R-:W-:Y:S02]  /*97a0*/  USHF.L.U32 UR41, UR5, UR41, URZ ;  /* 0x0000002905297299 */ /* 0x000fe4000800063f */
[----:B------:R-:W-:Y:S01]  /*97b0*/  ULOP3.LUT UR43, URZ, UR4, URZ, 0x33, !UPT ;  /* 0x000000043f2b7292 */ /* 0x000fe2000f8e333f */
[----:B------:R-:W-:Y:S01]  /*97c0*/  ULDC.64 UR36, c[0x0][0x198] ;  /* 0x0000660000247ab9 */ /* 0x000fe20000000a00 */
[----:B0-----:R-:W-:-:S05]  /*97d0*/  VIADD R3, R3, 0x7f ;  /* 0x0000007f03037836 */ /* 0x001fca0000000000 */
[----:B------:R-:W-:-:S04]  /*97e0*/  SHF.R.S32.HI R0, RZ, 0x1f, R3 ;  /* 0x0000001fff007819 */ /* 0x000fc80000011403 */
[----:B------:R-:W-:-:S04]  /*97f0*/  LEA.HI R0, R0, R3, RZ, 0x7 ;  /* 0x0000000300007211 */ /* 0x000fc800078f38ff */
[----:B------:R-:W-:-:S05]  /*9800*/  SHF.R.S32.HI R24, RZ, 0x7, R0 ;  /* 0x00000007ff187819 */ /* 0x000fca0000011400 */
[----:B------:R-:W-:-:S07]  /*9810*/  VIADD R22, R24, 0x1 ;  /* 0x0000000118167836 */ /* 0x000fce0000000000 */
.L_x_188:
[----:B------:R-:W0:Y:S01]  /*9820*/  S2R R0, SR_CgaCtaId ;  /* 0x0000000000007919 */ /* 0x000e220000008800 */
[----:B------:R-:W-:-:S04]  /*9830*/  MOV R19, 0x400 ;  /* 0x0000040000137802 */ /* 0x000fc80000000f00 */
[----:B0-----:R-:W-:-:S05]  /*9840*/  LEA R19, R0, R19, 0x18 ;  /* 0x0000001300137211 */ /* 0x001fca00078ec0ff */
[----:B------:R-:W-:-:S05]  /*9850*/  VIADD R0, R19, 0x800 ;  /* 0x0000080013007836 */ /* 0x000fca0000000000 */
[----:B------:R-:W-:-:S13]  /*9860*/  LOP3.LUT P0, RZ, R0, 0x3ff, RZ, 0xc0, !PT ;  /* 0x000003ff00ff7812 */ /* 0x000fda000780c0ff */
[----:B------:R-:W-:Y:S05]  /*9870*/  @!P0 BRA `(.L_x_172) ;  /* 0x0000000000408947 */ /* 0x000fea0003800000 */
[----:B------:R-:W-:Y:S01]  /*9880*/  MOV R14, 0x0 ;  /* 0x00000000000e7802 */ /* 0x000fe20000000f00 */
[----:B------:R-:W-:Y:S01]  /*9890*/  ULDC.64 UR4, c[0x4][0x70] ;  /* 0x01001c0000047ab9 */ /* 0x000fe20000000a00 */
[----:B------:R-:W-:Y:S01]  /*98a0*/  ULDC.64 UR6, c[0x4][0x8] ;  /* 0x0100020000067ab9 */ /* 0x000fe20000000a00 */
[----:B------:R-:W-:Y:S02]  /*98b0*/  IMAD.U32 R4, RZ, RZ, UR4 ;  /* 0x00000004ff047e24 */ /* 0x000fe4000f8e00ff */
[----:B------:R-:W-:Y:S01]  /*98c0*/  IMAD.U32 R5, RZ, RZ, UR5 ;  /* 0x00000005ff057e24 */ /* 0x000fe2000f8e00ff */
[----:B------:R-:W0:Y:S01]  /*98d0*/  LDC.64 R14, c[0x4][R14] ;  /* 0x010000000e0e7b82 */ /* 0x000e220000000a00 */
[----:B------:R-:W-:Y:S01]  /*98e0*/  ULDC.64 UR4, c[0x4][0x78] ;  /* 0x01001e0000047ab9 */ /* 0x000fe20000000a00 */
[----:B------:R-:W-:Y:S02]  /*98f0*/  IMAD.U32 R10, RZ, RZ, UR6 ;  /* 0x00000006ff0a7e24 */ /* 0x000fe4000f8e00ff */
[----:B------:R-:W-:-:S02]  /*9900*/  IMAD.U32 R6, RZ, RZ, UR4 ;  /* 0x00000004ff067e24 */ /* 0x000fc4000f8e00ff */
[----:B------:R-:W-:Y:S02]  /*9910*/  IMAD.U32 R7, RZ, RZ, UR5 ;  /* 0x00000005ff077e24 */ /* 0x000fe4000f8e00ff */
[----:B------:R-:W-:Y:S02]  /*9920*/  IMAD.U32 R11, RZ, RZ, UR7 ;  /* 0x00000007ff0b7e24 */ /* 0x000fe4000f8e00ff */
[----:B------:R-:W-:Y:S02]  /*9930*/  IMAD.MOV.U32 R8, RZ, RZ, 0x70 ;  /* 0x00000070ff087424 */ /* 0x000fe400078e00ff */
[----:B------:R-:W-:Y:S02]  /*9940*/  IMAD.MOV.U32 R12, RZ, RZ, 0x1 ;  /* 0x00000001ff0c7424 */ /* 0x000fe400078e00ff */
[----:B------:R-:W-:-:S07]  /*9950*/  IMAD.MOV.U32 R13, RZ, RZ, RZ ;  /* 0x000000ffff0d7224 */ /* 0x000fce00078e00ff */
[----:B------:R-:W-:-:S07]  /*9960*/  LEPC R20, `(.L_x_172) ;  /* 0x000000001014794e */ /* 0x000fce0000000000 */
[----:B0-----:R-:W-:Y:S05]  /*9970*/  CALL.ABS.NOINC R14 ;  /* 0x000000000e007343 */ /* 0x001fea0003c00000 */
.L_x_172:
        /* <DEDUP_REMOVED lines=19> */
.L_x_173:
[----:B------:R-:W0:Y:S02]  /*9ab0*/  LDC R0, c[0x0][0x28c] ;  /* 0x0000a300ff007b82 */ /* 0x000e240000000800 */
[----:B0-----:R-:W-:-:S13]  /*9ac0*/  ISETP.GE.AND P0, PT, R0, 0x1, PT ;  /* 0x000000010000780c */ /* 0x001fda0003f06270 */
[----:B------:R-:W-:Y:S05]  /*9ad0*/  @!P0 BRA `(.L_x_174) ;  /* 0x00000004001c8947 */ /* 0x000fea0003800000 */
[----:B------:R-:W-:Y:S01]  /*9ae0*/  BSSY B0, `(.L_x_174) ;  /* 0x0000046000007945 */ /* 0x000fe20003800000 */
[----:B------:R-:W-:Y:S02]  /*9af0*/  IMAD.SHL.U32 R29, R29, 0x80, RZ ;  /* 0x000000801d1d7824 */ /* 0x000fe400078e00ff */
[----:B------:R-:W-:Y:S02]  /*9b00*/  IMAD.SHL.U32 R30, R30, 0x80, RZ ;  /* 0x000000801e1e7824 */ /* 0x000fe400078e00ff */
[----:B------:R-:W-:Y:S02]  /*9b10*/  IMAD.MOV.U32 R7, RZ, RZ, RZ ;  /* 0x000000ffff077224 */ /* 0x000fe400078e00ff */
[----:B------:R-:W-:Y:S02]  /*9b20*/  IMAD.MOV.U32 R0, RZ, RZ, R22 ;  /* 0x000000ffff007224 */ /* 0x000fe400078e0016 */
[----:B------:R-:W-:Y:S02]  /*9b30*/  IMAD.MOV.U32 R3, RZ, RZ, R26 ;  /* 0x000000ffff037224 */ /* 0x000fe400078e001a */
[----:B------:R-:W-:-:S07]  /*9b40*/  IMAD.MOV.U32 R4, RZ, RZ, R27 ;  /* 0x000000ffff047224 */ /* 0x000fce00078e001b */
.L_x_183:
[----:B------:R-:W-:Y:S01]  /*9b50*/  IMAD R8, R4, 0x8, R19 ;  /* 0x0000000804087824 */ /* 0x000fe200078e0213 */
[----:B------:R-:W-:Y:S01]  /*9b60*/  SHF.L.U32 R5, R3, 0x1f, RZ ;  /* 0x0000001f03057819 */ /* 0x000fe200000006ff */
[----:B------:R-:W-:Y:S01]  /*9b70*/  BSSY B1, `(.L_x_175) ;  /* 0x0000005000017945 */ /* 0x000fe20003800000 */
[----:B------:R-:W-:Y:S02]  /*9b80*/  ISETP.NE.AND P1, PT, R31, RZ, PT ;  /* 0x000000ff1f00720c */ /* 0x000fe40003f25270 */
[----:B------:R-:W0:Y:S11]  /*9b90*/  SYNCS.PHASECHK.TRANS64.TRYWAIT P0, [R8+URZ+0x20], R5 ;  /* 0x00002005080075a7 */ /* 0x000e36000800017f */
[----:B------:R-:W1:Y:S01]  /*9ba0*/  @!P1 LDC R6, c[0x0][0x70c] ;  /* 0x0001c300ff069b82 */ /* 0x000e620000000800 */
[----:B0-----:R-:W-:Y:S05]  /*9bb0*/  @!P0 BRA `(.L_x_176) ;  /* 0x0000000c00c08947 */ /* 0x001fea0003800000 */
.L_x_199:
[----:B------:R-:W-:Y:S05]  /*9bc0*/  BSYNC B1 ;  /* 0x0000000000017941 */ /* 0x000fea0003800000 */
.L_x_175:
[----:B------:R-:W-:Y:S02]  /*9bd0*/  ISETP.NE.AND P0, PT, R31, RZ, PT ;  /* 0x000000ff1f00720c */ /* 0x000fe40003f05270 */
[----:B0-----:R-:W-:-:S11]  /*9be0*/  PRMT R5, R25, 0x9910, RZ ;  /* 0x0000991019057816 */ /* 0x001fd600000000ff */
[----:B-1----:R0:W-:Y:S01]  /*9bf0*/  @!P0 SYNCS.ARRIVE.TRANS64 RZ, [R8+URZ], R6 ;  /* 0x0000000608ff89a7 */ /* 0x0021e2000800003f */
[----:B------:R-:W-:-:S13]  /*9c00*/  ISETP.NE.AND P0, PT, R5, 0x2, PT ;  /* 0x000000020500780c */ /* 0x000fda0003f05270 */
[----:B0-----:R-:W-:Y:S05]  /*9c10*/  @P0 BRA `(.L_x_177) ;  /* 0x0000000000040947 */ /* 0x001fea0003800000 */
[----:B------:R-:W-:Y:S01]  /*9c20*/  BPT.TRAP 0x1 ;  /* 0x000000040000795c */ /* 0x000fe20000300000 */
.L_x_177:
[----:B------:R-:W-:Y:S01]  /*9c30*/  ISETP.NE.AND P0, PT, R32, RZ, PT ;  /* 0x000000ff2000720c */ /* 0x000fe20003f05270 */
[----:B------:R-:W-:-:S12]  /*9c40*/  BSSY B1, `(.L_x_178) ;  /* 0x0000003000017945 */ /* 0x000fd80003800000 */
[----:B------:R-:W-:Y:S05]  /*9c50*/  @P0 BRA `(.L_x_179) ;  /* 0x0000000000040947 */ /* 0x000fea0003800000 */
[----:B------:R-:W-:Y:S01]  /*9c60*/  BPT.TRAP 0x1 ;  /* 0x000000040000795c */ /* 0x000fe20000300000 */
.L_x_179:
[----:B------:R-:W-:Y:S05]  /*9c70*/  BSYNC B1 ;  /* 0x0000000000017941 */ /* 0x000fea0003800000 */
.L_x_178:
[----:B------:R-:W-:-:S03]  /*9c80*/  UMOV UR4, 0xffffffff ;  /* 0xffffffff00047882 */ /* 0x000fc60000000000 */
[----:B------:R-:W-:Y:S05]  /*9c90*/  BRA.DIV UR4, `(.L_x_180) ;  /* 0x0000000e049c7947 */ /* 0x000fea000b800000 */
[----:B------:R-:W-:-:S13]  /*9ca0*/  ELECT P6, URZ, PT ;  /* 0x00000000003f782f */ /* 0x000fda00038c0000 */
.L_x_202:
[----:B------:R-:W-:Y:S04]  /*9cb0*/  BSSY B1, `(.L_x_181) ;  /* 0x000001f000017945 */ /* 0x000fe80003800000 */
[----:B------:R-:W-:Y:S05]  /*9cc0*/  @!P6 BRA `(.L_x_182) ;  /* 0x000000000074e947 */ /* 0x000fea0003800000 */
[C-C-:B------:R-:W-:Y:S01]  /*9cd0*/  IMAD R5, R4.reuse, 0x4000, R19.reuse ;  /* 0x0000400004057824 */ /* 0x140fe200078e0213 */
[----:B------:R-:W-:Y:S01]  /*9ce0*/  R2UR UR26, R7 ;  /* 0x00000000071a72ca */ /* 0x000fe200000e0000 */
[----:B------:R-:W-:Y:S01]  /*9cf0*/  IMAD R6, R4, 0x8000, R19 ;  /* 0x0000800004067824 */ /* 0x000fe200078e0213 */
[----:B------:R-:W-:Y:S01]  /*9d00*/  R2UR UR25, R8 ;  /* 0x00000000081972ca */ /* 0x000fe200000e0000 */
[----:B------:R-:W-:Y:S01]  /*9d10*/  UIADD3 UR4, UP0, UR36, 0xf0, URZ ;  /* 0x000000f024047890 */ /* 0x000fe2000ff1e03f */
[----:B------:R-:W-:Y:S01]  /*9d20*/  R2UR UR24, R5 ;  /* 0x00000000051872ca */ /* 0x000fe200000e0000 */
[----:B------:R-:W-:Y:S01]  /*9d30*/  UIADD3 UR14, UP1, UR36, 0x1f0, URZ ;  /* 0x000001f0240e7890 */ /* 0x000fe2000ff3e03f */
[----:B------:R-:W-:Y:S01]  /*9d40*/  R2UR UR8, R6 ;  /* 0x00000000060872ca */ /* 0x000fe200000e0000 */
[----:B------:R-:W-:Y:S01]  /*9d50*/  UIADD3.X UR5, URZ, UR37, URZ, UP0, !UPT ;  /* 0x000000253f057290 */ /* 0x000fe200087fe43f */
[----:B------:R-:W-:Y:S01]  /*9d60*/  R2UR UR28, R28 ;  /* 0x000000001c1c72ca */ /* 0x000fe200000e0000 */
[----:B------:R-:W-:Y:S01]  /*9d70*/  UIADD3.X UR15, URZ, UR37, URZ, UP1, !UPT ;  /* 0x000000253f0f7290 */ /* 0x000fe20008ffe43f */
[----:B------:R-:W-:Y:S01]  /*9d80*/  R2UR UR27, R30 ;  /* 0x000000001e1b72ca */ /* 0x000fe200000e0000 */
[----:B------:R-:W-:Y:S01]  /*9d90*/  UMOV UR6, 0x0 ;  /* 0x0000000000067882 */ /* 0x000fe20000000000 */
[----:B------:R-:W-:Y:S01]  /*9da0*/  R2UR UR19, R29 ;  /* 0x000000001d1372ca */ /* 0x000fe200000e0000 */
[----:B------:R-:W-:Y:S01]  /*9db0*/  UIADD3 UR10, UR26, 0x40, URZ ;  /* 0x000000401a0a7890 */ /* 0x000fe2000fffe03f */
[----:B------:R-:W-:Y:S01]  /*9dc0*/  UMOV UR7, 0x10000000 ;  /* 0x1000000000077882 */ /* 0x000fe20000000000 */
[----:B------:R-:W-:-:S02]  /*9dd0*/  UMOV UR17, UR25 ;  /* 0x0000001900117c82 */ /* 0x000fc40008000000 */
[----:B------:R-:W-:Y:S02]  /*9de0*/  UIADD3 UR24, UR24, 0x800, URZ ;  /* 0x0000080018187890 */ /* 0x000fe4000fffe03f */
[----:B------:R-:W-:Y:S02]  /*9df0*/  UIADD3 UR16, UR8, 0x10800, URZ ;  /* 0x0001080008107890 */ /* 0x000fe4000fffe03f */
[----:B------:R-:W-:Y:S01]  /*9e00*/  UIADD3 UR8, UR8, 0x14800, URZ ;  /* 0x0001480008087890 */ /* 0x000fe2000fffe03f */
[----:B------:R-:W-:Y:S01]  /*9e10*/  UMOV UR18, UR26 ;  /* 0x0000001a00127c82 */ /* 0x000fe20008000000 */
[----:B------:R-:W-:Y:S01]  /*9e20*/  UMOV UR20, UR28 ;  /* 0x0000001c00147c82 */ /* 0x000fe20008000000 */
[----:B------:R-:W-:Y:S02]  /*9e30*/  UMOV UR9, UR25 ;  /* 0x0000001900097c82 */ /* 0x000fe40008000000 */
[----:B------:R0:W-:Y:S01]  /*9e40*/  UTMALDG.3D [UR24], [UR4], desc[UR6] ;  /* 0x00000618040075b4 */ /* 0x0001e20008011000 */
[----:B------:R-:W-:Y:S01]  /*9e50*/  UMOV UR12, UR28 ;  /* 0x0000001c000c7c82 */ /* 0x000fe20008000000 */
[----:B------:R-:W-:Y:S01]  /*9e60*/  UMOV UR11, UR19 ;  /* 0x00000013000b7c82 */ /* 0x000fe20008000000 */
[----:B------:R0:W-:Y:S01]  /*9e70*/  UTMALDG.3D [UR16], [UR14], desc[UR6] ;  /* 0x000006100e0075b4 */ /* 0x0001e20008011000 */
[----:B------:R0:W-:Y:S02]  /*9e80*/  UTMALDG.3D [UR8], [UR14], desc[UR6] ;  /* 0x000006080e0075b4 */ /* 0x0001e40008011000 */
[----:B0-----:R-:W-:Y:S01]  /*9e90*/  NOP ;  /* 0x0000000000007918 */ /* 0x001fe20000000000 */
.L_x_182:
[----:B------:R-:W-:Y:S05]  /*9ea0*/  BSYNC B1 ;  /* 0x0000000000017941 */ /* 0x000fea0003800000 */
.L_x_181:
[----:B------:R-:W-:Y:S02]  /*9eb0*/  VIADD R0, R0, 0xffffffff ;  /* 0xffffffff00007836 */ /* 0x000fe40000000000 */
[----:B------:R-:W-:Y:S02]  /*9ec0*/  VIADD R4, R4, 0x1 ;  /* 0x0000000104047836 */ /* 0x000fe40000000000 */
[----:B------:R-:W-:Y:S01]  /*9ed0*/  VIADD R7, R7, 0x80 ;  /* 0x0000008007077836 */ /* 0x000fe20000000000 */
[----:B------:R-:W-:Y:S02]  /*9ee0*/  ISETP.GT.AND P1, PT, R0, 0x1, PT ;  /* 0x000000010000780c */ /* 0x000fe40003f24270 */
[----:B------:R-:W-:-:S04]  /*9ef0*/  ISETP.NE.AND P0, PT, R4, 0x4, PT ;  /* 0x000000040400780c */ /* 0x000fc80003f05270 */
[----:B------:R-:W-:Y:S02]  /*9f00*/  SEL R6, RZ, 0x1, P0 ;  /* 0x00000001ff067807 */ /* 0x000fe40000000000 */
[----:B------:R-:W-:Y:S02]  /*9f10*/  SEL R4, R4, RZ, P0 ;  /* 0x000000ff04047207 */ /* 0x000fe40000000000 */
[----:B------:R-:W-:-:S03]  /*9f20*/  LOP3.LUT R3, R3, R6, RZ, 0x3c, !PT ;  /* 0x0000000603037212 */ /* 0x000fc600078e3cff */
[----:B------:R-:W-:Y:S05]  /*9f30*/  @P1 BRA `(.L_x_183) ;  /* 0xfffffffc00041947 */ /* 0x000fea000383ffff */
[----:B------:R-:W-:Y:S05]  /*9f40*/  BSYNC B0 ;  /* 0x0000000000007941 */ /* 0x000fea0003800000 */
.L_x_174:
[----:B------:R-:W-:Y:S01]  /*9f50*/  LOP3.LUT P0, RZ, R23, 0xff, RZ, 0xc0, !PT ;  /* 0x000000ff17ff7812 */ /* 0x000fe2000780c0ff */
[----:B------:R-:W-:Y:S01]  /*9f60*/  IMAD.IADD R27, R24, 0x1, R27 ;  /* 0x00000001181b7824 */ /* 0x000fe200078e021b */
[----:B------:R-:W-:Y:S01]  /*9f70*/  IADD3 R16, P2, R16, UR38, RZ ;  /* 0x0000002610107c10 */ /* 0x000fe2000ff5e0ff */
[----:B------:R-:W-:Y:S01]  /*9f80*/  ULDC.64 UR4, c[0x0][0x850] ;  /* 0x0002140000047ab9 */ /* 0x000fe20000000a00 */
[----:B------:R-:W-:Y:S01]  /*9f90*/  BSSY B0, `(.L_x_184) ;  /* 0x0000068000007945 */ /* 0x000fe20003800000 */
[----:B------:R-:W-:Y:S01]  /*9fa0*/  IMAD.MOV.U32 R30, RZ, RZ, -0x1 ;  /* 0xffffffffff1e7424 */ /* 0x000fe200078e00ff */
[----:B------:R-:W-:Y:S01]  /*9fb0*/  SHF.R.U32.HI R0, RZ, 0x2, R27 ;  /* 0x00000002ff007819 */ /* 0x000fe2000001161b */
[----:B------:R-:W-:Y:S01]  /*9fc0*/  IMAD.MOV.U32 R29, RZ, RZ, -0x1 ;  /* 0xffffffffff1d7424 */ /* 0x000fe200078e00ff */
[----:B------:R-:W-:Y:S01]  /*9fd0*/  IADD3.X R17, R17, UR42, RZ, P2, !PT ;  /* 0x0000002a11117c10 */ /* 0x000fe200097fe4ff */
[----:B------:R-:W-:Y:S01]  /*9fe0*/  IMAD.MOV.U32 R28, RZ, RZ, -0x1 ;  /* 0xffffffffff1c7424 */ /* 0x000fe200078e00ff */
[----:B------:R-:W-:-:S02]  /*9ff0*/  ISETP.GE.U32.AND P2, PT, R16, UR4, PT ;  /* 0x0000000410007c0c */ /* 0x000fc4000bf46070 */
[----:B------:R-:W-:Y:S01]  /*a000*/  LOP3.LUT R0, R0, 0x1, RZ, 0xc0, !PT ;  /* 0x0000000100007812 */ /* 0x000fe200078ec0ff */
[----:B------:R0:W-:Y:S01]  /*a010*/  @P0 SYNCS.ARRIVE.TRANS64.A1T0 RZ, [R19+URZ+0x58], RZ ;  /* 0x000058ff13ff09a7 */ /* 0x0001e2000810003f */
[----:B------:R-:W-:Y:S02]  /*a020*/  ISETP.GT.U32.AND P0, PT, R27, 0x3, PT ;  /* 0x000000031b00780c */ /* 0x000fe40003f04070 */
[----:B------:R-:W-:Y:S02]  /*a030*/  ISETP.NE.U32.AND P1, PT, R0, 0x1, PT ;  /* 0x000000010000780c */ /* 0x000fe40003f25070 */
[C---:B------:R-:W-:Y:S02]  /*a040*/  ISETP.LT.U32.AND P0, PT, R24.reuse, 0x4, P0 ;  /* 0x000000041800780c */ /* 0x040fe40000701070 */
[----:B------:R-:W-:Y:S02]  /*a050*/  ISETP.GT.U32.AND P1, PT, R24, 0x3, !P1 ;  /* 0x000000031800780c */ /* 0x000fe40004f24070 */
[----:B------:R-:W-:-:S02]  /*a060*/  SEL R3, RZ, 0x1, !P0 ;  /* 0x00000001ff037807 */ /* 0x000fc40004000000 */
[----:B------:R-:W-:Y:S02]  /*a070*/  ISETP.GE.U32.AND.EX P0, PT, R17, UR5, PT, P2 ;  /* 0x0000000511007c0c */ /* 0x000fe4000bf06120 */
[----:B------:R-:W-:Y:S02]  /*a080*/  SEL R0, RZ, 0x1, !P1 ;  /* 0x00000001ff007807 */ /* 0x000fe40004800000 */
[----:B------:R-:W-:Y:S02]  /*a090*/  LOP3.LUT R27, R27, 0x3, RZ, 0xc0, !PT ;  /* 0x000000031b1b7812 */ /* 0x000fe400078ec0ff */
[----:B------:R-:W-:Y:S02]  /*a0a0*/  LOP3.LUT R26, R0, R26, R3, 0x96, !PT ;  /* 0x0000001a001a7212 */ /* 0x000fe400078e9603 */
[----:B------:R-:W-:Y:S02]  /*a0b0*/  PRMT R0, RZ, 0x7610, R0 ;  /* 0x00007610ff007816 */ /* 0x000fe40000000000 */
[----:B------:R-:W-:-:S03]  /*a0c0*/  PRMT R23, RZ, 0x7610, R23 ;  /* 0x00007610ff177816 */ /* 0x000fc60000000017 */
[----:B0-----:R-:W-:Y:S05]  /*a0d0*/  @P0 BRA `(.L_x_185) ;  /* 0x00000004004c0947 */ /* 0x001fea0003800000 */
[----:B------:R-:W-:Y:S01]  /*a0e0*/  ULDC.64 UR4, c[0x0][0x828] ;  /* 0x00020a0000047ab9 */ /* 0x000fe20000000a00 */
[----:B------:R-:W0:Y:S01]  /*a0f0*/  S2R R10, SR_CTAID.X ;  /* 0x00000000000a7919 */ /* 0x000e220000002500 */
[----:B------:R-:W-:Y:S01]  /*a100*/  ISETP.NE.U32.AND P0, PT, RZ, UR4, PT ;  /* 0x00000004ff007c0c */ /* 0x000fe2000bf05070 */
[----:B------:R-:W-:Y:S01]  /*a110*/  ULDC UR7, c[0x0][0x830] ;  /* 0x00020c0000077ab9 */ /* 0x000fe20000000800 */
[----:B------:R-:W-:Y:S01]  /*a120*/  IMAD.MOV.U32 R4, RZ, RZ, R16 ;  /* 0x000000ffff047224 */ /* 0x000fe200078e0010 */
[----:B------:R-:W1:Y:S01]  /*a130*/  S2R R0, SR_CTAID.Y ;  /* 0x0000000000007919 */ /* 0x000e620000002600 */
[----:B------:R-:W-:Y:S01]  /*a140*/  ISETP.NE.AND.EX P0, PT, RZ, UR5, PT, P0 ;  /* 0x00000005ff007c0c */ /* 0x000fe2000bf05300 */
[----:B------:R-:W-:-:S12]  /*a150*/  IMAD.MOV.U32 R5, RZ, RZ, R17 ;  /* 0x000000ffff057224 */ /* 0x000fd800078e0011 */
[----:B------:R-:W-:Y:S05]  /*a160*/  @!P0 BRA `(.L_x_186) ;  /* 0x0000000000288947 */ /* 0x000fea0003800000 */
[----:B------:R-:W-:Y:S02]  /*a170*/  ULDC UR6, c[0x0][0x834] ;  /* 0x00020d0000067ab9 */ /* 0x000fe40000000800 */
[----:B------:R-:W-:-:S05]  /*a180*/  IADD3 R9, P0, R16, UR6, RZ ;  /* 0x0000000610097c10 */ /* 0x000fca000ff1e0ff */
[----:B------:R-:W-:-:S04]  /*a190*/  IMAD.X R3, RZ, RZ, R17, P0 ;  /* 0x000000ffff037224 */ /* 0x000fc800000e0611 */
[----:B------:R-:W-:-:S04]  /*a1a0*/  IMAD.WIDE.U32 R6, R3, UR4, RZ ;  /* 0x0000000403067c25 */ /* 0x000fc8000f8e00ff */
[----:B------:R-:W-:-:S04]  /*a1b0*/  IMAD.WIDE.U32 R6, P0, R9, UR5, R6 ;  /* 0x0000000509067c25 */ /* 0x000fc8000f800006 */
[----:B------:R-:W-:-:S04]  /*a1c0*/  IMAD.WIDE.U32 R8, R9, UR4, RZ ;  /* 0x0000000409087c25 */ /* 0x000fc8000f8e00ff */
[----:B------:R-:W-:Y:S01]  /*a1d0*/  IMAD.X R5, RZ, RZ, RZ, P0 ;  /* 0x000000ffff057224 */ /* 0x000fe200000e06ff */
[----:B------:R-:W-:Y:S01]  /*a1e0*/  IADD3 RZ, P0, R9, R6, RZ ;  /* 0x0000000609ff7210 */ /* 0x000fe20007f1e0ff */
[----:B------:R-:W-:-:S04]  /*a1f0*/  IMAD.MOV.U32 R4, RZ, RZ, R7 ;  /* 0x000000ffff047224 */ /* 0x000fc800078e0007 */
[----:B------:R-:W-:-:S08]  /*a200*/  IMAD.WIDE.U32.X R4, R3, UR5, R4, P0 ;  /* 0x0000000503047c25 */ /* 0x000fd000080e0404 */
.L_x_186:
[--C-:B------:R-:W-:Y:S01]  /*a210*/  SHF.R.U64 R28, R4, UR7, R5.reuse ;  /* 0x00000007041c7c19 */ /* 0x100fe20008001205 */
[----:B------:R-:W-:Y:S01]  /*a220*/  ULDC.64 UR4, c[0x0][0x820] ;  /* 0x0002080000047ab9 */ /* 0x000fe20000000a00 */
[----:B------:R-:W-:Y:S01]  /*a230*/  SHF.R.U32.HI R3, RZ, UR7, R5 ;  /* 0x00000007ff037c19 */ /* 0x000fe20008011605 */
[----:B------:R-:W2:Y:S01]  /*a240*/  LDC R15, c[0x0][0x144] ;  /* 0x00005100ff0f7b82 */ /* 0x000ea20000000800 */
[----:B------:R-:W-:Y:S01]  /*a250*/  IADD3 R6, P0, RZ, -R28, RZ ;  /* 0x8000001cff067210 */ /* 0x000fe20007f1e0ff */
[----:B------:R-:W-:Y:S01]  /*a260*/  ULDC.64 UR8, c[0x0][0x840] ;  /* 0x0002100000087ab9 */ /* 0x000fe20000000a00 */
[----:B0-----:R-:W-:Y:S01]  /*a270*/  I2FP.F32.U32 R7, R10 ;  /* 0x0000000a00077245 */ /* 0x001fe20000201000 */
[----:B------:R-:W-:Y:S02]  /*a280*/  ULDC UR6, c[0x0][0x808] ;  /* 0x0002020000067ab9 */ /* 0x000fe40000000800 */
[----:B------:R-:W-:Y:S01]  /*a290*/  IMAD.X R3, RZ, RZ, ~R3, P0 ;  /* 0x000000ffff037224 */ /* 0x000fe200000e0e03 */
[----:B------:R-:W-:Y:S01]  /*a2a0*/  ISETP.NE.U32.AND P0, PT, RZ, UR8, PT ;  /* 0x00000008ff007c0c */ /* 0x000fe2000bf05070 */
[----:B------:R-:W-:Y:S01]  /*a2b0*/  IMAD.WIDE.U32 R4, R6, UR4, R16 ;  /* 0x0000000406047c25 */ /* 0x000fe2000f8e0010 */
[----:B------:R-:W0:Y:S02]  /*a2c0*/  LDC R9, c[0x0][0x148] ;  /* 0x00005200ff097b82 */ /* 0x000e240000000800 */
[----:B------:R-:W-:Y:S01]  /*a2d0*/  ISETP.NE.AND.EX P0, PT, RZ, UR9, PT, P0 ;  /* 0x00000009ff007c0c */ /* 0x000fe2000bf05300 */
[----:B------:R-:W-:Y:S01]  /*a2e0*/  IMAD R3, R3, UR4, RZ ;  /* 0x0000000403037c24 */ /* 0x000fe2000f8e02ff */
[----:B------:R-:W-:-:S02]  /*a2f0*/  ULDC UR4, c[0x0][0x150] ;  /* 0x0000540000047ab9 */ /* 0x000fc40000000800 */
[----:B------:R-:W-:Y:S01]  /*a300*/  FMUL R7, R7, UR4 ;  /* 0x0000000407077c20 */ /* 0x000fe20008400000 */
[----:B------:R-:W-:Y:S01]  /*a310*/  IMAD R3, R6, UR5, R3 ;  /* 0x0000000506037c24 */ /* 0x000fe2000f8e0203 */
[----:B------:R-:W-:Y:S01]  /*a320*/  ULDC UR4, c[0x0][0x818] ;  /* 0x0002060000047ab9 */ /* 0x000fe20000000800 */
[----:B------:R-:W-:Y:S02]  /*a330*/  ULDC UR5, c[0x0][0x154] ;  /* 0x0000550000057ab9 */ /* 0x000fe40000000800 */
[----:B------:R-:W-:Y:S01]  /*a340*/  IMAD.IADD R5, R5, 0x1, R3 ;  /* 0x0000000105057824 */ /* 0x000fe200078e0203 */
[----:B------:R-:W3:Y:S04]  /*a350*/  F2I.U32.TRUNC.NTZ R7, R7 ;  /* 0x0000000700077305 */ /* 0x000ee8000020f000 */
[----:B------:R-:W-:-:S02]  /*a360*/  SHF.R.U64 R3, R4, UR4, R5 ;  /* 0x0000000404037c19 */ /* 0x000fc40008001205 */
[----:B-1----:R-:W-:-:S05]  /*a370*/  I2FP.F32.U32 R4, R0 ;  /* 0x0000000000047245 */ /* 0x002fca0000201000 */
[----:B------:R-:W-:Y:S01]  /*a380*/  FMUL R12, R4, UR5 ;  /* 0x00000005040c7c20 */ /* 0x000fe20008400000 */
[----:B------:R-:W-:Y:S01]  /*a390*/  SHF.R.U32.HI R4, RZ, UR4, R5 ;  /* 0x00000004ff047c19 */ /* 0x000fe20008011605 */
[----:B------:R-:W-:Y:S01]  /*a3a0*/  ULDC UR4, c[0x0][0x858] ;  /* 0x0002160000047ab9 */ /* 0x000fe20000000800 */
[----:B---3--:R-:W-:Y:S02]  /*a3b0*/  IMAD.MOV R7, RZ, RZ, -R7 ;  /* 0x000000ffff077224 */ /* 0x008fe400078e0a07 */
[--C-:B------:R-:W-:Y:S01]  /*a3c0*/  SHF.R.U64 R11, R3, UR6, R4.reuse ;  /* 0x00000006030b7c19 */ /* 0x100fe20008001204 */
[----:B------:R-:W1:Y:S01]  /*a3d0*/  F2I.U32.TRUNC.NTZ R12, R12 ;  /* 0x0000000c000c7305 */ /* 0x000e62000020f000 */
[----:B------:R-:W-:Y:S01]  /*a3e0*/  SHF.R.U32.HI R4, RZ, UR6, R4 ;  /* 0x00000006ff047c19 */ /* 0x000fe20008011604 */
[----:B--2---:R-:W-:-:S03]  /*a3f0*/  IMAD R10, R15, R7, R10 ;  /* 0x000000070f0a7224 */ /* 0x004fc600078e020a */
[--C-:B------:R-:W-:Y:S02]  /*a400*/  SHF.R.U64 R8, R11, UR4, R4.reuse ;  /* 0x000000040b087c19 */ /* 0x100fe40008001204 */
[----:B------:R-:W-:-:S03]  /*a410*/  SHF.R.U32.HI R13, RZ, UR4, R4 ;  /* 0x00000004ff0d7c19 */ /* 0x000fc60008011604 */
[----:B------:R-:W-:Y:S02]  /*a420*/  IMAD.MOV.U32 R4, RZ, RZ, R8 ;  /* 0x000000ffff047224 */ /* 0x000fe400078e0008 */
[----:B------:R-:W-:Y:S01]  /*a430*/  IMAD.MOV.U32 R5, RZ, RZ, R13 ;  /* 0x000000ffff057224 */ /* 0x000fe200078e000d */
[----:B01----:R-:W-:Y:S06]  /*a440*/  @!P0 BRA `(.L_x_187) ;  /* 0x0000000000288947 */ /* 0x003fec0003800000 */
[----:B------:R-:W-:Y:S02]  /*a450*/  ULDC UR4, c[0x0][0x84c] ;  /* 0x0002130000047ab9 */ /* 0x000fe40000000800 */
[----:B------:R-:W-:-:S05]  /*a460*/  IADD3 R5, P0, R8, UR4, RZ ;  /* 0x0000000408057c10 */ /* 0x000fca000ff1e0ff */
[----:B------:R-:W-:-:S04]  /*a470*/  IMAD.X R13, RZ, RZ, R13, P0 ;  /* 0x000000ffff0d7224 */ /* 0x000fc800000e060d */
[----:B------:R-:W-:-:S04]  /*a480*/  IMAD.WIDE.U32 R6, R13, UR8, RZ ;  /* 0x000000080d067c25 */ /* 0x000fc8000f8e00ff */
[----:B------:R-:W-:-:S04]  /*a490*/  IMAD.WIDE.U32 R6, P0, R5, UR9, R6 ;  /* 0x0000000905067c25 */ /* 0x000fc8000f800006 */
[----:B------:R-:W-:-:S04]  /*a4a0*/  IMAD.WIDE.U32 R4, R5, UR8, RZ ;  /* 0x0000000805047c25 */ /* 0x000fc8000f8e00ff */
[----:B------:R-:W-:Y:S01]  /*a4b0*/  IMAD.MOV.U32 R4, RZ, RZ, R7 ;  /* 0x000000ffff047224 */ /* 0x000fe200078e0007 */
[----:B------:R-:W-:Y:S01]  /*a4c0*/  IADD3 RZ, P1, R5, R6, RZ ;  /* 0x0000000605ff7210 */ /* 0x000fe20007f3e0ff */
[----:B------:R-:W-:-:S04]  /*a4d0*/  IMAD.X R5, RZ, RZ, RZ, P0 ;  /* 0x000000ffff057224 */ /* 0x000fc800000e06ff */
[----:B------:R-:W-:-:S08]  /*a4e0*/  IMAD.WIDE.U32.X R4, R13, UR9, R4, P1 ;  /* 0x000000090d047c25 */ /* 0x000fd000088e0404 */
.L_x_187:
[----:B------:R-:W-:Y:S01]  /*a4f0*/  ISETP.NE.AND P0, PT, R2, 0x1, PT ;  /* 0x000000010200780c */ /* 0x000fe20003f05270 */
[----:B------:R-:W-:Y:S01]  /*a500*/  ULDC UR4, c[0x0][0x848] ;  /* 0x0002120000047ab9 */ /* 0x000fe20000000800 */
[----:B------:R-:W-:Y:S01]  /*a510*/  LOP3.LUT R11, R11, UR43, RZ, 0xc0, !PT ;  /* 0x0000002b0b0b7c12 */ /* 0x000fe2000f8ec0ff */
[----:B------:R-:W-:Y:S01]  /*a520*/  IMAD.MOV R12, RZ, RZ, -R12 ;  /* 0x000000ffff0c7224 */ /* 0x000fe200078e0a0c */
[----:B------:R-:W-:Y:S01]  /*a530*/  SHF.R.U64 R4, R4, UR4, R5 ;  /* 0x0000000404047c19 */ /* 0x000fe20008001205 */
[----:B------:R-:W-:Y:S01]  /*a540*/  ULDC UR4, c[0x0][0x838] ;  /* 0x00020e0000047ab9 */ /* 0x000fe20000000800 */
[----:B------:R-:W-:Y:S01]  /*a550*/  LOP3.LUT R3, R3, UR40, RZ, 0xc0, !PT ;  /* 0x0000002803037c12 */ /* 0x000fe2000f8ec0ff */
[----:B------:R-:W-:Y:S02]  /*a560*/  ULDC UR5, c[0x0][0x810] ;  /* 0x0002040000057ab9 */ /* 0x000fe40000000800 */
[----:B------:R-:W-:Y:S02]  /*a570*/  IMAD.MOV R5, RZ, RZ, -R4 ;  /* 0x000000ffff057224 */ /* 0x000fe400078e0a04 */
[----:B------:R-:W-:-:S02]  /*a580*/  IMAD R11, R4, UR41, R11 ;  /* 0x00000029040b7c24 */ /* 0x000fc4000f8e020b */
[----:B------:R-:W-:Y:S02]  /*a590*/  @P0 IMAD R10, R9, R12, R0 ;  /* 0x0000000c090a0224 */ /* 0x000fe400078e0200 */
[----:B------:R-:W-:Y:S01]  /*a5a0*/  IMAD R8, R5, UR4, R8 ;  /* 0x0000000405087c24 */ /* 0x000fe2000f8e0208 */
[----:B------:R-:W-:Y:S01]  /*a5b0*/  ULDC UR4, c[0x0][0x800] ;  /* 0x0002000000047ab9 */ /* 0x000fe20000000800 */
[----:B------:R-:W-:Y:S02]  /*a5c0*/  IMAD R10, R11, UR5, R10 ;  /* 0x000000050b0a7c24 */ /* 0x000fe4000f8e020a */
[----:B------:R-:W-:Y:S02]  /*a5d0*/  IMAD R3, R8, UR4, R3 ;  /* 0x0000000408037c24 */ /* 0x000fe4000f8e0203 */
[----:B------:R-:W-:-:S03]  /*a5e0*/  IMAD.MOV.U32 R0, RZ, RZ, 0x1 ;  /* 0x00000001ff007424 */ /* 0x000fc600078e00ff */
[----:B------:R-:W-:Y:S02]  /*a5f0*/  SEL R29, R3, R10, !P0 ;  /* 0x0000000a031d7207 */ /* 0x000fe40004000000 */
[----:B------:R-:W-:-:S07]  /*a600*/  SEL R30, R10, R3, !P0 ;  /* 0x000000030a1e7207 */ /* 0x000fce0004000000 */
.L_x_185:
[----:B------:R-:W-:Y:S05]  /*a610*/  BSYNC B0 ;  /* 0x0000000000007941 */ /* 0x000fea0003800000 */
.L_x_184:
[----:B------:R-:W-:-:S13]  /*a620*/  LOP3.LUT P0, RZ, R0, 0xff, RZ, 0xc0, !PT ;  /* 0x000000ff00ff7812 */ /* 0x000fda000780c0ff */
[----:B------:R-:W-:Y:S05]  /*a630*/  @P0 BRA `(.L_x_188) ;  /* 0xfffffff000780947 */ /* 0x000fea000383ffff */
[----:B------:R-:W-:Y:S05]  /*a640*/  BSYNC B6 ;  /* 0x0000000000067941 */ /* 0x000fea0003800000 */
.L_x_171:
[----:B------:R-:W-:-:S03]  /*a650*/  UMOV UR4, 0xffffffff ;  /* 0xffffffff00047882 */ /* 0x000fc60000000000 */
[----:B------:R-:W-:Y:S05]  /*a660*/  BRA.DIV UR4, `(.L_x_189) ;  /* 0x0000000604487947 */ /* 0x000fea000b800000 */
[----:B------:R-:W-:-:S13]  /*a670*/  ELECT P6, URZ, PT ;  /* 0x00000000003f782f */ /* 0x000fda00038c0000 */
.L_x_205:
[----:B------:R-:W-:Y:S04]  /*a680*/  BSSY B0, `(.L_x_190) ;  /* 0x000002b000007945 */ /* 0x000fe80003800000 */
[----:B------:R-:W-:Y:S05]  /*a690*/  @!P6 BRA `(.L_x_191) ;  /* 0x0000000000a4e947 */ /* 0x000fea0003800000 */
[----:B------:R-:W-:-:S04]  /*a6a0*/  LOP3.LUT R18, R18, 0x2, RZ, 0xfc, !PT ;  /* 0x0000000212127812 */ /* 0x000fc800078efcff */
[----:B------:R-:W-:-:S13]  /*a6b0*/  ISETP.NE.AND P0, PT, R18, 0x3, PT ;  /* 0x000000031200780c */ /* 0x000fda0003f05270 */
[----:B------:R-:W-:Y:S05]  /*a6c0*/  @!P0 BRA `(.L_x_192) ;  /* 0x0000000000048947 */ /* 0x000fea0003800000 */
[----:B------:R-:W-:Y:S01]  /*a6d0*/  BPT.TRAP 0x1 ;  /* 0x000000040000795c */ /* 0x000fe20000300000 */
.L_x_192:
[----:B------:R-:W0:Y:S01]  /*a6e0*/  S2R R3, SR_CgaCtaId ;  /* 0x0000000000037919 */ /* 0x000e220000008800 */
[----:B------:R-:W-:Y:S02]  /*a6f0*/  MOV R0, 0x400 ;  /* 0x0000040000007802 */ /* 0x000fe40000000f00 */
[----:B------:R-:W-:Y:S02]  /*a700*/  SHF.L.U32 R2, R26, 0x1f, RZ ;  /* 0x0000001f1a027819 */ /* 0x000fe400000006ff */
[----:B0-----:R-:W-:-:S05]  /*a710*/  LEA R0, R3, R0, 0x18 ;  /* 0x0000000003007211 */ /* 0x001fca00078ec0ff */
[----:B------:R-:W-:-:S04]  /*a720*/  VIADD R0, R0, 0x20 ;  /* 0x0000002000007836 */ /* 0x000fc80000000000 */
[C---:B------:R-:W-:Y:S02]  /*a730*/  IMAD R5, R27.reuse, 0x8, R0 ;  /* 0x000000081b057824 */ /* 0x040fe400078e0200 */
[----:B------:R-:W-:Y:S02]  /*a740*/  VIADD R27, R27, 0x1 ;  /* 0x000000011b1b7836 */ /* 0x000fe40000000000 */
[----:B------:R-:W0:Y:S03]  /*a750*/  SYNCS.PHASECHK.TRANS64.TRYWAIT P0, [R5+URZ], R2 ;  /* 0x00000002050075a7 */ /* 0x000e26000800017f */
[----:B------:R-:W-:-:S04]  /*a760*/  ISETP.NE.AND P1, PT, R27, 0x4, PT ;  /* 0x000000041b00780c */ /* 0x000fc80003f25270 */
[----:B------:R-:W-:Y:S02]  /*a770*/  SEL R3, RZ, 0x1, P1 ;  /* 0x00000001ff037807 */ /* 0x000fe40000800000 */
[----:B------:R-:W-:Y:S02]  /*a780*/  SEL R27, R27, RZ, P1 ;  /* 0x000000ff1b1b7207 */ /* 0x000fe40000800000 */
[----:B------:R-:W-:-:S03]  /*a790*/  LOP3.LUT R26, R26, R3, RZ, 0x3c, !PT ;  /* 0x000000031a1a7212 */ /* 0x000fc600078e3cff */
[----:B------:R-:W-:Y:S01]  /*a7a0*/  IMAD R7, R27, 0x8, R0 ;  /* 0x000000081b077824 */ /* 0x000fe200078e0200 */
[----:B------:R-:W-:Y:S01]  /*a7b0*/  SHF.L.U32 R4, R26, 0x1f, RZ ;  /* 0x0000001f1a047819 */ /* 0x000fe200000006ff */
[----:B0-----:R-:W-:Y:S06]  /*a7c0*/  @!P0 BRA `(.L_x_193) ;  /* 0x0000000400108947 */ /* 0x001fec0003800000 */
.L_x_206:
[----:B------:R-:W1:Y:S01]  /*a7d0*/  SYNCS.PHASECHK.TRANS64.TRYWAIT P0, [R7+URZ], R4 ;  /* 0x00000004070075a7 */ /* 0x000e62000800017f */
[----:B0-----:R-:W-:-:S05]  /*a7e0*/  VIADD R2, R27, 0x1 ;  /* 0x000000011b027836 */ /* 0x001fca0000000000 */
[----:B------:R-:W-:-:S04]  /*a7f0*/  ISETP.NE.AND P1, PT, R2, 0x4, PT ;  /* 0x000000040200780c */ /* 0x000fc80003f25270 */
[----:B------:R-:W-:Y:S02]  /*a800*/  SEL R3, RZ, 0x1, P1 ;  /* 0x00000001ff037807 */ /* 0x000fe40000800000 */
[----:B------:R-:W-:Y:S02]  /*a810*/  SEL R9, R2, RZ, P1 ;  /* 0x000000ff02097207 */ /* 0x000fe40000800000 */
[----:B------:R-:W-:-:S03]  /*a820*/  LOP3.LUT R11, R26, R3, RZ, 0x3c, !PT ;  /* 0x000000031a0b7212 */ /* 0x000fc600078e3cff */
[----:B------:R-:W-:Y:S01]  /*a830*/  IMAD R6, R9, 0x8, R0 ;  /* 0x0000000809067824 */ /* 0x000fe200078e0200 */
[----:B------:R-:W-:Y:S01]  /*a840*/  SHF.L.U32 R5, R11, 0x1f, RZ ;  /* 0x0000001f0b057819 */ /* 0x000fe200000006ff */
[----:B-1----:R-:W-:Y:S06]  /*a850*/  @!P0 BRA `(.L_x_194) ;  /* 0x0000000400008947 */ /* 0x002fec0003800000 */
.L_x_207:
[----:B------:R-:W1:Y:S01]  /*a860*/  SYNCS.PHASECHK.TRANS64.TRYWAIT P0, [R6+URZ], R5 ;  /* 0x00000005060075a7 */ /* 0x000e62000800017f */
[----:B------:R-:W-:-:S05]  /*a870*/  VIADD R2, R9, 0x1 ;  /* 0x0000000109027836 */ /* 0x000fca0000000000 */
[----:B------:R-:W-:-:S04]  /*a880*/  ISETP.NE.AND P1, PT, R2, 0x4, PT ;  /* 0x000000040200780c */ /* 0x000fc80003f25270 */
[----:B0-----:R-:W-:Y:S02]  /*a890*/  SEL R4, RZ, 0x1, P1 ;  /* 0x00000001ff047807 */ /* 0x001fe40000800000 */
[----:B------:R-:W-:Y:S02]  /*a8a0*/  SEL R3, R2, RZ, P1 ;  /* 0x000000ff02037207 */ /* 0x000fe40000800000 */
[----:B------:R-:W-:Y:S01]  /*a8b0*/  LOP3.LUT R4, R11, R4, RZ, 0x3c, !PT ;  /* 0x000000040b047212 */ /* 0x000fe200078e3cff */
[----:B-1----:R-:W-:Y:S06]  /*a8c0*/  @!P0 BRA `(.L_x_195) ;  /* 0x0000000000f88947 */ /* 0x002fec0003800000 */
.L_x_208:
[----:B------:R-:W-:Y:S01]  /*a8d0*/  IMAD R3, R3, 0x8, R0 ;  /* 0x0000000803037824 */ /* 0x000fe200078e0200 */
[----:B------:R-:W-:-:S07]  /*a8e0*/  SHF.L.U32 R0, R4, 0x1f, RZ ;  /* 0x0000001f04007819 */ /* 0x000fce00000006ff */
.L_x_196:
[----:B-1----:R1:W2:Y:S02]  /*a8f0*/  SYNCS.PHASECHK.TRANS64.TRYWAIT P0, [R3+URZ], R0 ;  /* 0x00000000030075a7 */ /* 0x0022a4000800017f */
[----:B--2---:R-:W-:Y:S05]  /*a900*/  @!P0 NANOSLEEP.SYNCS 0x989680 ;  /* 0x009896800000895d */ /* 0x004fea0003900000 */
[----:B------:R-:W2:Y:S02]  /*a910*/  @!P0 SYNCS.PHASECHK.TRANS64 P0, [R3+URZ], R0 ;  /* 0x00000000030085a7 */ /* 0x000ea4000800007f */
[----:B--2---:R-:W-:Y:S05]  /*a920*/  @!P0 BRA `(.L_x_196) ;  /* 0xfffffffc00f08947 */ /* 0x004fea000383ffff */
.L_x_191:
[----:B------:R-:W-:Y:S05]  /*a930*/  BSYNC B0 ;  /* 0x0000000000007941 */ /* 0x000fea0003800000 */
.L_x_190:
[----:B------:R-:W-:Y:S05]  /*a940*/  EXIT ;  /* 0x000000000000794d */ /* 0x000fea0003800000 */
.L_x_14:
[----:B------:R-:W-:Y:S02]  /*a950*/  IMAD.MOV.U32 R13, RZ, RZ, R19 ;  /* 0x000000ffff0d7224 */ /* 0x000fe400078e0013 */
[----:B------:R-:W-:Y:S02]  /*a960*/  IMAD.MOV.U32 R12, RZ, RZ, RZ ;  /* 0x000000ffff0c7224 */ /* 0x000fe400078e00ff */
[----:B------:R-:W-:Y:S02]  /*a970*/  IMAD.MOV.U32 R11, RZ, RZ, 0x1f ;  /* 0x0000001fff0b7424 */ /* 0x000fe400078e00ff */
[----:B------:R-:W-:-:S07]  /*a980*/  IMAD.MOV.U32 R15, RZ, RZ, -0x1 ;  /* 0xffffffffff0f7424 */ /* 0x000fce00078e00ff */
[----:B-----5:R-:W-:Y:S05]  /*a990*/  WARPSYNC.COLLECTIVE R15, `(.L_x_197) ;  /* 0x000000000f087348 */ /* 0x020fea0003c00000 */
[----:B------:R0:W1:Y:S02]  /*a9a0*/  SHFL.IDX P6, R14, R13, R12, R11 ;  /* 0x0000000c0d0e7389 */ /* 0x00006400000c000b */
[----:B01---5:R-:W-:Y:S01]  /*a9b0*/  ENDCOLLECTIVE ;  /* 0x000000000000791b */ /* 0x023fe20003800000 */
.L_x_197:
[----:B------:R-:W-:Y:S05]  /*a9c0*/  BRA `(.L_x_198) ;  /* 0xffffff6800a47947 */ /* 0x000fea000383ffff */
.L_x_18:
[----:B-1----:R1:W2:Y:S02]  /*a9d0*/  SYNCS.PHASECHK.TRANS64.TRYWAIT P1, [R3+URZ], R0 ;  /* 0x00000000030075a7 */ /* 0x0022a4000802017f */
[----:B--2---:R-:W-:Y:S05]  /*a9e0*/  @!P1 NANOSLEEP.SYNCS 0x989680 ;  /* 0x009896800000995d */ /* 0x004fea0003900000 */
[----:B------:R-:W2:Y:S02]  /*a9f0*/  @!P1 SYNCS.PHASECHK.TRANS64 P1, [R3+URZ], R0 ;  /* 0x00000000030095a7 */ /* 0x000ea4000802007f */
[----:B--2---:R-:W-:Y:S05]  /*aa00*/  @!P1 BRA `(.L_x_18) ;  /* 0xfffffffc00f09947 */ /* 0x004fea000383ffff */
[----:B------:R-:W-:Y:S05]  /*aa10*/  BRA `(.L_x_17) ;  /* 0xffffff6800c07947 */ /* 0x000fea000383ffff */
.L_x_23:
[----:B0-----:R0:W1:Y:S02]  /*aa20*/  SYNCS.PHASECHK.TRANS64.TRYWAIT P1, [R6+URZ], R3 ;  /* 0x00000003060075a7 */ /* 0x001064000802017f */
[----:B-1----:R-:W-:Y:S05]  /*aa30*/  @!P1 NANOSLEEP.SYNCS 0x989680 ;  /* 0x009896800000995d */ /* 0x002fea0003900000 */
[----:B------:R-:W1:Y:S02]  /*aa40*/  @!P1 SYNCS.PHASECHK.TRANS64 P1, [R6+URZ], R3 ;  /* 0x00000003060095a7 */ /* 0x000e64000802007f */
[----:B-1----:R-:W-:Y:S05]  /*aa50*/  @!P1 BRA `(.L_x_23) ;  /* 0xfffffffc00f09947 */ /* 0x002fea000383ffff */
[----:B------:R-:W-:Y:S05]  /*aa60*/  BRA `(.L_x_22) ;  /* 0xffffff7800c47947 */ /* 0x000fea000383ffff */
.L_x_32:
[----:B-1----:R1:W2:Y:S02]  /*aa70*/  SYNCS.PHASECHK.TRANS64.TRYWAIT P1, [R6+URZ], R7 ;  /* 0x00000007060075a7 */ /* 0x0022a4000802017f */
[----:B--2---:R-:W-:Y:S05]  /*aa80*/  @!P1 NANOSLEEP.SYNCS 0x989680 ;  /* 0x009896800000995d */ /* 0x004fea0003900000 */
[----:B------:R-:W2:Y:S02]  /*aa90*/  @!P1 SYNCS.PHASECHK.TRANS64 P1, [R6+URZ], R7 ;  /* 0x00000007060095a7 */ /* 0x000ea4000802007f */
[----:B--2---:R-:W-:Y:S05]  /*aaa0*/  @!P1 BRA `(.L_x_32) ;  /* 0xfffffffc00f09947 */ /* 0x004fea000383ffff */
[----:B------:R-:W-:Y:S05]  /*aab0*/  BRA `(.L_x_31) ;  /* 0xffffff8c00347947 */ /* 0x000fea000383ffff */
.L_x_176:
[----:B0-----:R0:W2:Y:S02]  /*aac0*/  SYNCS.PHASECHK.TRANS64.TRYWAIT P0, [R8+URZ+0x20], R5 ;  /* 0x00002005080075a7 */ /* 0x0010a4000800017f */
[----:B--2---:R-:W-:Y:S05]  /*aad0*/  @!P0 NANOSLEEP.SYNCS 0x989680 ;  /* 0x009896800000895d */ /* 0x004fea0003900000 */
[----:B------:R-:W2:Y:S02]  /*aae0*/  @!P0 SYNCS.PHASECHK.TRANS64 P0, [R8+URZ+0x20], R5 ;  /* 0x00002005080085a7 */ /* 0x000ea4000800007f */
[----:B--2---:R-:W-:Y:S05]  /*aaf0*/  @!P0 BRA `(.L_x_176) ;  /* 0xfffffffc00f08947 */ /* 0x004fea000383ffff */
[----:B------:R-:W-:Y:S05]  /*ab00*/  BRA `(.L_x_199) ;  /* 0xfffffff0002c7947 */ /* 0x000fea000383ffff */
.L_x_180:
[----:B------:R-:W-:Y:S01]  /*ab10*/  BSSY B1, `(.L_x_200) ;  /* 0x0000006000017945 */ /* 0x000fe20003800000 */
[----:B------:R-:W-:-:S07]  /*ab20*/  IMAD.MOV.U32 R15, RZ, RZ, -0x1 ;  /* 0xffffffffff0f7424 */ /* 0x000fce00078e00ff */
[----:B------:R-:W-:Y:S05]  /*ab30*/  WARPSYNC.COLLECTIVE R15, `(.L_x_201) ;  /* 0x000000000f0c7348 */ /* 0x000fea0003c00000 */
[----:B------:R-:W-:Y:S02]  /*ab40*/  ELECT P6, UR62, PT ;  /* 0x00000000003e782f */ /* 0x000fe400038c0000 */
[----:B------:R-:W-:Y:S01]  /*ab50*/  MOV R14, UR62 ;  /* 0x0000003e000e7c02 */ /* 0x000fe20008000f00 */
[----:B------:R-:W-:Y:S10]  /*ab60*/  ENDCOLLECTIVE ;  /* 0x000000000000791b */ /* 0x000ff40003800000 */
.L_x_201:
[----:B------:R-:W-:Y:S05]  /*ab70*/  BSYNC B1 ;  /* 0x0000000000017941 */ /* 0x000fea0003800000 */
.L_x_200:
[----:B------:R-:W-:Y:S05]  /*ab80*/  BRA `(.L_x_202) ;  /* 0xfffffff000487947 */ /* 0x000fea000383ffff */
.L_x_189:
[----:B------:R-:W-:Y:S01]  /*ab90*/  BSSY B0, `(.L_x_203) ;  /* 0x0000006000007945 */ /* 0x000fe20003800000 */
[----:B------:R-:W-:-:S07]  /*aba0*/  IMAD.MOV.U32 R15, RZ, RZ, -0x1 ;  /* 0xffffffffff0f7424 */ /* 0x000fce00078e00ff */
[----:B------:R-:W-:Y:S05]  /*abb0*/  WARPSYNC.COLLECTIVE R15, `(.L_x_204) ;  /* 0x000000000f0c7348 */ /* 0x000fea0003c00000 */
[----:B------:R-:W-:Y:S02]  /*abc0*/  ELECT P6, UR62, PT ;  /* 0x00000000003e782f */ /* 0x000fe400038c0000 */
[----:B------:R-:W-:Y:S01]  /*abd0*/  MOV R14, UR62 ;  /* 0x0000003e000e7c02 */ /* 0x000fe20008000f00 */
[----:B------:R-:W-:Y:S10]  /*abe0*/  ENDCOLLECTIVE ;  /* 0x000000000000791b */ /* 0x000ff40003800000 */
.L_x_204:
[----:B------:R-:W-:Y:S05]  /*abf0*/  BSYNC B0 ;  /* 0x0000000000007941 */ /* 0x000fea0003800000 */
.L_x_203:
[----:B------:R-:W-:Y:S05]  /*ac00*/  BRA `(.L_x_205) ;  /* 0xfffffff8009c7947 */ /* 0x000fea000383ffff */
.L_x_193:
[----:B0-----:R0:W1:Y:S02]  /*ac10*/  SYNCS.PHASECHK.TRANS64.TRYWAIT P0, [R5+URZ], R2 ;  /* 0x00000002050075a7 */ /* 0x001064000800017f */
[----:B-1----:R-:W-:Y:S05]  /*ac20*/  @!P0 NANOSLEEP.SYNCS 0x989680 ;  /* 0x009896800000895d */ /* 0x002fea0003900000 */
[----:B------:R-:W1:Y:S02]  /*ac30*/  @!P0 SYNCS.PHASECHK.TRANS64 P0, [R5+URZ], R2 ;  /* 0x00000002050085a7 */ /* 0x000e64000800007f */
[----:B-1----:R-:W-:Y:S05]  /*ac40*/  @!P0 BRA `(.L_x_193) ;  /* 0xfffffffc00f08947 */ /* 0x002fea000383ffff */
[----:B------:R-:W-:Y:S05]  /*ac50*/  BRA `(.L_x_206) ;  /* 0xfffffff800dc7947 */ /* 0x000fea000383ffff */
.L_x_194:
[----:B0-----:R0:W1:Y:S02]  /*ac60*/  SYNCS.PHASECHK.TRANS64.TRYWAIT P0, [R7+URZ], R4 ;  /* 0x00000004070075a7 */ /* 0x001064000800017f */
[----:B-1----:R-:W-:Y:S05]  /*ac70*/  @!P0 NANOSLEEP.SYNCS 0x989680 ;  /* 0x009896800000895d */ /* 0x002fea0003900000 */
[----:B------:R-:W1:Y:S02]  /*ac80*/  @!P0 SYNCS.PHASECHK.TRANS64 P0, [R7+URZ], R4 ;  /* 0x00000004070085a7 */ /* 0x000e64000800007f */
[----:B-1----:R-:W-:Y:S05]  /*ac90*/  @!P0 BRA `(.L_x_194) ;  /* 0xfffffffc00f08947 */ /* 0x002fea000383ffff */
[----:B------:R-:W-:Y:S05]  /*aca0*/  BRA `(.L_x_207) ;  /* 0xfffffff800ec7947 */ /* 0x000fea000383ffff */
.L_x_195:
[----:B0-----:R0:W1:Y:S02]  /*acb0*/  SYNCS.PHASECHK.TRANS64.TRYWAIT P0, [R6+URZ], R5 ;  /* 0x00000005060075a7 */ /* 0x001064000800017f */
[----:B-1----:R-:W-:Y:S05]  /*acc0*/  @!P0 NANOSLEEP.SYNCS 0x989680 ;  /* 0x009896800000895d */ /* 0x002fea0003900000 */
[----:B------:R-:W1:Y:S02]  /*acd0*/  @!P0 SYNCS.PHASECHK.TRANS64 P0, [R6+URZ], R5 ;  /* 0x00000005060085a7 */ /* 0x000e64000800007f */
[----:B-1----:R-:W-:Y:S05]  /*ace0*/  @!P0 BRA `(.L_x_195) ;  /* 0xfffffffc00f08947 */ /* 0x002fea000383ffff */
[----:B------:R-:W-:Y:S05]  /*acf0*/  BRA `(.L_x_208) ;  /* 0xfffffff800f47947 */ /* 0x000fea000383ffff */
.L_x_209:
[----:B------:R-:W-:-:S00]  /*ad00*/  BRA `(.L_x_209) ;  /* 0xfffffffc00fc7947 */ /* 0x000fc0000383ffff */
[----:B------:R-:W-:-:S00]  /*ad10*/  NOP ;  /* 0x0000000000007918 */ /* 0x000fc00000000000 */
        /* <DEDUP_REMOVED lines=14> */
.L_x_210:


//--------------------- .nv.global.init           --------------------------
	.section	.nv.global.init,"aw",@progbits
.nv.global.init:
	.type		$str$24,@object
	.size		$str$24,($str$25 - $str$24)
$str$24:
        /*0000*/ 	.byte	0x28, 0x61, 0x64, 0x64, 0x72, 0x65, 0x73, 0x73, 0x20, 0x26, 0x20, 0x6d, 0x61, 0x73, 0x6b, 0x29
        /*0010*/ 	.byte	0x20, 0x3d, 0x3d, 0x20, 0x30, 0x00
	.type		$str$25,@object
	.size		$str$25,(__unnamed_2 - $str$25)
$str$25:
        /*0016*/ 	.byte	0x2f, 0x74, 0x6d, 0x70, 0x2f, 0x63, 0x75, 0x74, 0x6c, 0x61, 0x73, 0x73, 0x5f, 0x73, 0x77, 0x65
        /*0026*/ 	.byte	0x65, 0x70, 0x5f, 0x73, 0x72, 0x63, 0x2f, 0x69, 0x6e, 0x63, 0x6c, 0x75, 0x64, 0x65, 0x2f, 0x63
        /*0036*/ 	.byte	0x75, 0x74, 0x65, 0x2f, 0x70, 0x6f, 0x69, 0x6e, 0x74, 0x65, 0x72, 0x5f, 0x66, 0x6c, 0x61, 0x67
        /*0046*/ 	.byte	0x67, 0x65, 0x64, 0x2e, 0x68, 0x70, 0x70, 0x00
	.type		__unnamed_2,@object
	.size		__unnamed_2,(__unnamed_1 - __unnamed_2)
__unnamed_2:
        /*004e*/ 	.byte	0x61, 0x75, 0x74, 0x6f, 0x20, 0x63, 0x75, 0x74, 0x65, 0x3a, 0x3a, 0x61, 0x73, 0x5f, 0x70, 0x6f
        /* <DEDUP_REMOVED lines=28> */
        /*021e*/ 	.byte	0x5d, 0x00
	.type		__unnamed_1,@object
	.size		__unnamed_1,(.L_0 - __unnamed_1)
__unnamed_1:
        /* <DEDUP_REMOVED lines=29> */
        /*03f0*/ 	.byte	0x20, 0x26, 0x5d, 0x00
.L_0:


//--------------------- .nv.shared._ZN7cutlass13device_kernelINS_4gemm6kernel13GemmUniversalIN4cute5tupleIJiiiiEEENS1_10collective13CollectiveMmaINS1_49MainloopSm90TmaGmmaRmemAWarpSpecializedMixedInputILi4ENS5_IJNS4_1CILi1EEESB_SB_EEENS1_35KernelTmaWarpSpecializedCooperativeEEENS5_IJNSA_ILi128EEESF_SF_EEENS_10bfloat16_tENS5_IJlSB_lEEENS5_IJNS_12float_e4m3_tEEEESI_NS4_8TiledMMAINS4_8MMA_AtomIJNS4_4SM904GMMA28MMA_64x128x16_F32BF16BF16_RSILNSO_5MajorE0ELSQ_0ELNSO_7ScaleInE1ELSR_1EEEEEENS4_6LayoutINS5_IJNSA_ILi2EEESB_SB_EEENS5_IJSB_NSA_ILi0EEESX_EEEEENS5_IJNS4_10UnderscoreES10_S10_EEEEENS4_13SM90_TMA_LOADENS4_14ComposedLayoutINS4_7SwizzleILi3ELi4ELi3EEENS4_18smem_ptr_flag_bitsILi16EEENSU_INS5_IJNSA_ILi8EEENSA_ILi64EEEEEENS5_IJS1A_SB_EEEEEEEvNS4_8identityES13_NS14_IS16_NS17_ILi8EEENSU_INS5_IJS19_SF_EEENS5_IJSF_SB_EEEEEEENS4_9Copy_AtomIJNS4_39AutoVectorizingCopyWithAssumedAlignmentILi128EEESJ_EEES1F_EENS_8epilogue10collective6detail29Sm90TmaWarpSpecializedAdapterINS1R_15DefaultEpilogueISH_SI_SI_NS1Q_6thread17LinearCombinationISH_Li1EffLNS1V_9ScaleType4KindE0ELNS_15FloatRoundStyleE2ESH_EENS1_15EpilogueDefaultEEEEEvvEEEEvNT_6ParamsE --------------------------
	.section	.nv.shared._ZN7cutlass13device_kernelINS_4gemm6kernel13GemmUniversalIN4cute5tupleIJiiiiEEENS1_10collective13CollectiveMmaINS1_49MainloopSm90TmaGmmaRmemAWarpSpecializedMixedInputILi4ENS5_IJNS4_1CILi1EEESB_SB_EEENS1_35KernelTmaWarpSpecializedCooperativeEEENS5_IJNSA_ILi128EEESF_SF_EEENS_10bfloat16_tENS5_IJlSB_lEEENS5_IJNS_12float_e4m3_tEEEESI_NS4_8TiledMMAINS4_8MMA_AtomIJNS4_4SM904GMMA28MMA_64x128x16_F32BF16BF16_RSILNSO_5MajorE0ELSQ_0ELNSO_7ScaleInE1ELSR_1EEEEEENS4_6LayoutINS5_IJNSA_ILi2EEESB_SB_EEENS5_IJSB_NSA_ILi0EEESX_EEEEENS5_IJNS4_10UnderscoreES10_S10_EEEEENS4_13SM90_TMA_LOADENS4_14ComposedLayoutINS4_7SwizzleILi3ELi4ELi3EEENS4_18smem_ptr_flag_bitsILi16EEENSU_INS5_IJNSA_ILi8EEENSA_ILi64EEEEEENS5_IJS1A_SB_EEEEEEEvNS4_8identityES13_NS14_IS16_NS17_ILi8EEENSU_INS5_IJS19_SF_EEENS5_IJSF_SB_EEEEEEENS4_9Copy_AtomIJNS4_39AutoVectorizingCopyWithAssumedAlignmentILi128EEESJ_EEES1F_EENS_8epilogue10collective6detail29Sm90TmaWarpSpecializedAdapterINS1R_15DefaultEpilogueISH_SI_SI_NS1Q_6thread17LinearCombinationISH_Li1EffLNS1V_9ScaleType4KindE0ELNS_15FloatRoundStyleE2ESH_EENS1_15EpilogueDefaultEEEEEvvEEEEvNT_6ParamsE,"aw",@nobits
	.sectionflags	@""
	.align	16
	.zero		1024


//--------------------- .nv.shared.reserved.0     --------------------------
	.section	.nv.shared.reserved.0,"aw",@nobits
	.weak		__nv_reservedSMEM_offset_0_alias
	.size		__nv_reservedSMEM_offset_0_alias, 0, 0
	.other		__nv_reservedSMEM_offset_0_alias,@"STO_CUDA_RESERVED_SHARED STV_DEFAULT"
__nv_reservedSMEM_offset_0_alias:
	.zero		0


//--------------------- .nv.global                --------------------------
	.section	.nv.global,"aw",@nobits
.nv.global:
	.type		_ZN40_INTERNAL_39459839_4_k_cu_358e3322_186934cute1_E,@object
	.size		_ZN40_INTERNAL_39459839_4_k_cu_358e3322_186934cute1_E,(_ZN40_INTERNAL_39459839_4_k_cu_358e3322_186934cuda3std3__45__cpo6cbeginE - _ZN40_INTERNAL_39459839_4_k_cu_358e3322_186934cute1_E)
_ZN40_INTERNAL_39459839_4_k_cu_358e3322_186934cute1_E:
	.zero		1
	.type		_ZN40_INTERNAL_39459839_4_k_cu_358e3322_186934cuda3std3__45__cpo6cbeginE,@object
	.size		_ZN40_INTERNAL_39459839_4_k_cu_358e3322_186934cuda3std3__45__cpo6cbeginE,(_ZN40_INTERNAL_39459839_4_k_cu_358e3322_186934cuda3std3__48in_placeE - _ZN40_INTERNAL_39459839_4_k_cu_358e3322_186934cuda3std3__45__cpo6cbeginE)
_ZN40_INTERNAL_39459839_4_k_cu_358e3322_186934cuda3std3__45__cpo6cbeginE:
	.zero		1
	.type		_ZN40_INTERNAL_39459839_4_k_cu_358e3322_186934cuda3std3__48in_placeE,@object
	.size		_ZN40_INTERNAL_39459839_4_k_cu_358e3322_186934cuda3std3__48in_placeE,(_ZN40_INTERNAL_39459839_4_k_cu_358e3322_186934cuda3std6ranges3__45__cpo9iter_moveE - _ZN40_INTERNAL_39459839_4_k_cu_358e3322_186934cuda3std3__48in_placeE)
_ZN40_INTERNAL_39459839_4_k_cu_358e3322_186934cuda3std3__48in_placeE:
	.zero		1
	.type		_ZN40_INTERNAL_39459839_4_k_cu_358e3322_186934cuda3std6ranges3__45__cpo9iter_moveE,@object
	.size		_ZN40_INTERNAL_39459839_4_k_cu_358e3322_186934cuda3std6ranges3__45__cpo9iter_moveE,(_ZN40_INTERNAL_39459839_4_k_cu_358e3322_186934cuda3std3__45__cpo5beginE - _ZN40_INTERNAL_39459839_4_k_cu_358e3322_186934cuda3std6ranges3__45__cpo9iter_moveE)
_ZN40_INTERNAL_39459839_4_k_cu_358e3322_186934cuda3std6ranges3__45__cpo9iter_moveE:
	.zero		1
	.type		_ZN40_INTERNAL_39459839_4_k_cu_358e3322_186934cuda3std3__45__cpo5beginE,@object
	.size		_ZN40_INTERNAL_39459839_4_k_cu_358e3322_186934cuda3std3__45__cpo5beginE,(_ZN40_INTERNAL_39459839_4_k_cu_358e3322_186934cuda3std3__442_GLOBAL__N__39459839_4_k_cu_358e3322_186936ignoreE - _ZN40_INTERNAL_39459839_4_k_cu_358e3322_186934cuda3std3__45__cpo5beginE)
_ZN40_INTERNAL_39459839_4_k_cu_358e3322_186934cuda3std3__45__cpo5beginE:
	.zero		1
	.type		_ZN40_INTERNAL_39459839_4_k_cu_358e3322_186934cuda3std3__442_GLOBAL__N__39459839_4_k_cu_358e3322_186936ignoreE,@object
	.size		_ZN40_INTERNAL_39459839_4_k_cu_358e3322_186934cuda3std3__442_GLOBAL__N__39459839_4_k_cu_358e3322_186936ignoreE,(_ZN40_INTERNAL_39459839_4_k_cu_358e3322_186934cute7productE - _ZN40_INTERNAL_39459839_4_k_cu_358e3322_186934cuda3std3__442_GLOBAL__N__39459839_4_k_cu_358e3322_186936ignoreE)
_ZN40_INTERNAL_39459839_4_k_cu_358e3322_186934cuda3std3__442_GLOBAL__N__39459839_4_k_cu_358e3322_186936ignoreE:
	.zero		1
	.type		_ZN40_INTERNAL_39459839_4_k_cu_358e3322_186934cute7productE,@object
	.size		_ZN40_INTERNAL_39459839_4_k_cu_358e3322_186934cute7productE,(_ZN40_INTERNAL_39459839_4_k_cu_358e3322_186934cuda3std3__45__cpo3endE - _ZN40_INTERNAL_39459839_4_k_cu_358e3322_186934cute7productE)
_ZN40_INTERNAL_39459839_4_k_cu_358e3322_186934cute7productE:
	.zero		1
	.type		_ZN40_INTERNAL_39459839_4_k_cu_358e3322_186934cuda3std3__45__cpo3endE,@object
	.size		_ZN40_INTERNAL_39459839_4_k_cu_358e3322_186934cuda3std3__45__cpo3endE,(_ZN40_INTERNAL_39459839_4_k_cu_358e3322_186934cuda3std3__419piecewise_constructE - _ZN40_INTERNAL_39459839_4_k_cu_358e3322_186934cuda3std3__45__cpo3endE)
_ZN40_INTERNAL_39459839_4_k_cu_358e3322_186934cuda3std3__45__cpo3endE:
	.zero		1
	.type		_ZN40_INTERNAL_39459839_4_k_cu_358e3322_186934cuda3std3__419piecewise_constructE,@object
	.size		_ZN40_INTERNAL_39459839_4_k_cu_358e3322_186934cuda3std3__419piecewise_constructE,(_ZN40_INTERNAL_39459839_4_k_cu_358e3322_186934cuda3std3__45__cpo4cendE - _ZN40_INTERNAL_39459839_4_k_cu_358e3322_186934cuda3std3__419piecewise_constructE)
_ZN40_INTERNAL_39459839_4_k_cu_358e3322_186934cuda3std3__419piecewise_constructE:
	.zero		1
	.type		_ZN40_INTERNAL_39459839_4_k_cu_358e3322_186934cuda3std3__45__cpo4cendE,@object
	.size		_ZN40_INTERNAL_39459839_4_k_cu_358e3322_186934cuda3std3__45__cpo4cendE,(_ZN40_INTERNAL_39459839_4_k_cu_358e3322_186934cuda3std6ranges3__45__cpo4swapE - _ZN40_INTERNAL_39459839_4_k_cu_358e3322_186934cuda3std3__45__cpo4cendE)
_ZN40_INTERNAL_39459839_4_k_cu_358e3322_186934cuda3std3__45__cpo4cendE:
	.zero		1
	.type		_ZN40_INTERNAL_39459839_4_k_cu_358e3322_186934cuda3std6ranges3__45__cpo4swapE,@object
	.size		_ZN40_INTERNAL_39459839_4_k_cu_358e3322_186934cuda3std6ranges3__45__cpo4swapE,(.L_9 - _ZN40_INTERNAL_39459839_4_k_cu_358e3322_186934cuda3std6ranges3__45__cpo4swapE)
_ZN40_INTERNAL_39459839_4_k_cu_358e3322_186934cuda3std6ranges3__45__cpo4swapE:
	.zero		1
.L_9:


//--------------------- .nv.constant0._ZN7cutlass13device_kernelINS_4gemm6kernel13GemmUniversalIN4cute5tupleIJiiiiEEENS1_10collective13CollectiveMmaINS1_49MainloopSm90TmaGmmaRmemAWarpSpecializedMixedInputILi4ENS5_IJNS4_1CILi1EEESB_SB_EEENS1_35KernelTmaWarpSpecializedCooperativeEEENS5_IJNSA_ILi128EEESF_SF_EEENS_10bfloat16_tENS5_IJlSB_lEEENS5_IJNS_12float_e4m3_tEEEESI_NS4_8TiledMMAINS4_8MMA_AtomIJNS4_4SM904GMMA28MMA_64x128x16_F32BF16BF16_RSILNSO_5MajorE0ELSQ_0ELNSO_7ScaleInE1ELSR_1EEEEEENS4_6LayoutINS5_IJNSA_ILi2EEESB_SB_EEENS5_IJSB_NSA_ILi0EEESX_EEEEENS5_IJNS4_10UnderscoreES10_S10_EEEEENS4_13SM90_TMA_LOADENS4_14ComposedLayoutINS4_7SwizzleILi3ELi4ELi3EEENS4_18smem_ptr_flag_bitsILi16EEENSU_INS5_IJNSA_ILi8EEENSA_ILi64EEEEEENS5_IJS1A_SB_EEEEEEEvNS4_8identityES13_NS14_IS16_NS17_ILi8EEENSU_INS5_IJS19_SF_EEENS5_IJSF_SB_EEEEEEENS4_9Copy_AtomIJNS4_39AutoVectorizingCopyWithAssumedAlignmentILi128EEESJ_EEES1F_EENS_8epilogue10collective6detail29Sm90TmaWarpSpecializedAdapterINS1R_15DefaultEpilogueISH_SI_SI_NS1Q_6thread17LinearCombinationISH_Li1EffLNS1V_9ScaleType4KindE0ELNS_15FloatRoundStyleE2ESH_EENS1_15EpilogueDefaultEEEEEvvEEEEvNT_6ParamsE --------------------------
	.section	.nv.constant0._ZN7cutlass13device_kernelINS_4gemm6kernel13GemmUniversalIN4cute5tupleIJiiiiEEENS1_10collective13CollectiveMmaINS1_49MainloopSm90TmaGmmaRmemAWarpSpecializedMixedInputILi4ENS5_IJNS4_1CILi1EEESB_SB_EEENS1_35KernelTmaWarpSpecializedCooperativeEEENS5_IJNSA_ILi128EEESF_SF_EEENS_10bfloat16_tENS5_IJlSB_lEEENS5_IJNS_12float_e4m3_tEEEESI_NS4_8TiledMMAINS4_8MMA_AtomIJNS4_4SM904GMMA28MMA_64x128x16_F32BF16BF16_RSILNSO_5MajorE0ELSQ_0ELNSO_7ScaleInE1ELSR_1EEEEEENS4_6LayoutINS5_IJNSA_ILi2EEESB_SB_EEENS5_IJSB_NSA_ILi0EEESX_EEEEENS5_IJNS4_10UnderscoreES10_S10_EEEEENS4_13SM90_TMA_LOADENS4_14ComposedLayoutINS4_7SwizzleILi3ELi4ELi3EEENS4_18smem_ptr_flag_bitsILi16EEENSU_INS5_IJNSA_ILi8EEENSA_ILi64EEEEEENS5_IJS1A_SB_EEEEEEEvNS4_8identityES13_NS14_IS16_NS17_ILi8EEENSU_INS5_IJS19_SF_EEENS5_IJSF_SB_EEEEEEENS4_9Copy_AtomIJNS4_39AutoVectorizingCopyWithAssumedAlignmentILi128EEESJ_EEES1F_EENS_8epilogue10collective6detail29Sm90TmaWarpSpecializedAdapterINS1R_15DefaultEpilogueISH_SI_SI_NS1Q_6thread17LinearCombinationISH_Li1EffLNS1V_9ScaleType4KindE0ELNS_15FloatRoundStyleE2ESH_EENS1_15EpilogueDefaultEEEEEvvEEEEvNT_6ParamsE,"a",@progbits
	.sectionflags	@""
	.align	4
.nv.constant0._ZN7cutlass13device_kernelINS_4gemm6kernel13GemmUniversalIN4cute5tupleIJiiiiEEENS1_10collective13CollectiveMmaINS1_49MainloopSm90TmaGmmaRmemAWarpSpecializedMixedInputILi4ENS5_IJNS4_1CILi1EEESB_SB_EEENS1_35KernelTmaWarpSpecializedCooperativeEEENS5_IJNSA_ILi128EEESF_SF_EEENS_10bfloat16_tENS5_IJlSB_lEEENS5_IJNS_12float_e4m3_tEEEESI_NS4_8TiledMMAINS4_8MMA_AtomIJNS4_4SM904GMMA28MMA_64x128x16_F32BF16BF16_RSILNSO_5MajorE0ELSQ_0ELNSO_7ScaleInE1ELSR_1EEEEEENS4_6LayoutINS5_IJNSA_ILi2EEESB_SB_EEENS5_IJSB_NSA_ILi0EEESX_EEEEENS5_IJNS4_10UnderscoreES10_S10_EEEEENS4_13SM90_TMA_LOADENS4_14ComposedLayoutINS4_7SwizzleILi3ELi4ELi3EEENS4_18smem_ptr_flag_bitsILi16EEENSU_INS5_IJNSA_ILi8EEENSA_ILi64EEEEEENS5_IJS1A_SB_EEEEEEEvNS4_8identityES13_NS14_IS16_NS17_ILi8EEENSU_INS5_IJS19_SF_EEENS5_IJSF_SB_EEEEEEENS4_9Copy_AtomIJNS4_39AutoVectorizingCopyWithAssumedAlignmentILi128EEESJ_EEES1F_EENS_8epilogue10collective6detail29Sm90TmaWarpSpecializedAdapterINS1R_15DefaultEpilogueISH_SI_SI_NS1Q_6thread17LinearCombinationISH_Li1EffLNS1V_9ScaleType4KindE0ELNS_15FloatRoundStyleE2ESH_EENS1_15EpilogueDefaultEEEEEvvEEEEvNT_6ParamsE:
	.zero		2176


//--------------------- SYMBOLS --------------------------

	.type		.nv.reservedSmem.offset0,@object
	.size		.nv.reservedSmem.offset0,0x4
	.type		__assertfail,@function
